// auto-generated by cutlass_sweep.gemm — config: {"arch": "sm_100", "cluster_m": 2, "cluster_n": 1, "dtype": "int8", "stages": 3, "tile_k": 32, "tile_m": 128, "tile_n": 64}
#include "cutlass/cutlass.h"
#include "cutlass/gemm/collective/collective_builder.hpp"
#include "cutlass/gemm/device/gemm_universal_adapter.h"
#include "cutlass/gemm/kernel/gemm_universal.hpp"
#include "cutlass/epilogue/collective/collective_builder.hpp"

using ElemA = int8_t;
using ElemB = int8_t;
using ElemCD = int8_t;
using Acc  = int32_t;
using TileShape    = cute::Shape<cute::_128, cute::_64, cute::_32>;
using ClusterShape = cute::Shape<cute::_2, cute::_1, cute::_1>;

using CollectiveEpilogue = typename cutlass::epilogue::collective::CollectiveBuilder<
    cutlass::arch::Sm100, cutlass::arch::OpClassTensorOp,
    TileShape, ClusterShape,
    cutlass::epilogue::collective::EpilogueTileAuto,
    Acc, Acc,
    ElemCD, cutlass::layout::RowMajor, 128 / cutlass::sizeof_bits<ElemCD>::value,
    ElemCD, cutlass::layout::RowMajor, 128 / cutlass::sizeof_bits<ElemCD>::value,
    cutlass::epilogue::collective::EpilogueScheduleAuto
  >::CollectiveOp;

using CollectiveMainloop = typename cutlass::gemm::collective::CollectiveBuilder<
    cutlass::arch::Sm100, cutlass::arch::OpClassTensorOp,
    ElemA, cutlass::layout::RowMajor, 128 / cutlass::sizeof_bits<ElemA>::value,
    ElemB, cutlass::layout::ColumnMajor, 128 / cutlass::sizeof_bits<ElemB>::value,
    Acc,
    TileShape, ClusterShape,
    cutlass::gemm::collective::StageCount<3>,
    cutlass::gemm::collective::KernelScheduleAuto
  >::CollectiveOp;

using GemmKernel = cutlass::gemm::kernel::GemmUniversal<
    cute::Shape<int,int,int,int>,
    CollectiveMainloop,
    CollectiveEpilogue
>;
using Gemm = cutlass::gemm::device::GemmUniversalAdapter<GemmKernel>;

// Force the device kernel symbol into the cubin without needing a host main.
auto* _anchor = &cutlass::device_kernel<GemmKernel>;


// ===== COMPILED SASS (sm_100a) =====

	.target	sm_100a

	.elftype	@"ET_EXEC"


//--------------------- .note.nv.tkinfo           --------------------------
	.section	.note.nv.tkinfo,"",@"SHT_NOTE"
	.sectionflags	@"SHF_NOTE_NV_TKINFO"
	.tkinfo
        /*0018*/ 	.word	0x00000002
        /*0030*/ 	.string	""
        /*0030*/ 	.string	"ptxas"
        /*0030*/ 	.string	"Cuda compilation tools, release 13.0, V13.0.88"
        /*0030*/ 	.string	"Build cuda_13.0.r13.0/compiler.36424714_0"
        /*0030*/ 	.string	"-arch sm_100a -m 64 "



//--------------------- .note.nv.cuinfo           --------------------------
	.section	.note.nv.cuinfo,"",@"SHT_NOTE"
	.sectionflags	@"SHF_NOTE_NV_CUINFO"
        /*0018*/ 	.short	0x0002
        /*001a*/ 	.short	0x0064
        /*001c*/ 	.short	0x0082
	.zero		2


//--------------------- .nv.info                  --------------------------
	.section	.nv.info,"",@"SHT_CUDA_INFO"
	.align	4


	//----- nvinfo : EIATTR_REGCOUNT
	.align		4
        /*0000*/ 	.byte	0x04, 0x2f
        /*0002*/ 	.short	(.L_19 - .L_18)
	.align		4
.L_18:
        /*0004*/ 	.word	index@(_ZN7cutlass13device_kernelINS_4gemm6kernel13GemmUniversalIN4cute5tupleIJiiiiEEENS1_10collective13CollectiveMmaINS1_35MainloopSm100TmaUmmaWarpSpecializedILi3ELi2ELi4ENS5_IJNS4_1CILi2EEENSA_ILi1EEESC_EEEEENS5_IJNSA_ILi128EEENSA_ILi64EEENSA_ILi32EEEEEEaNS5_IJlSC_lEEEaSJ_NS4_8TiledMMAINS4_8MMA_AtomIJNS4_21SM100_MMA_S8_2x1SM_SSIaaiLi128ELi64ELNS4_4UMMA5MajorE0ELSO_0ELNSN_8SaturateE0EEEEEENS4_6LayoutINS5_IJSC_SC_SC_EEENS5_IJNSA_ILi0EEESU_SU_EEEEENS5_IJNS4_10UnderscoreESX_SX_EEEEENS4_18SM100_TMA_2SM_LOADENS4_14ComposedLayoutINS4_7SwizzleILi1ELi4ELi3EEENS4_18smem_ptr_flag_bitsILi8EEENSS_INS5_IJNSA_ILi8EEESH_EEENS5_IJSH_SC_EEEEEEEvNS4_8identityES10_S1A_vS1B_EENS_8epilogue10collective18CollectiveEpilogueINS1D_23Sm100TmaWarpSpecializedILi1ELi1ELi32ELb0ELb0EEEJNS5_IJSG_SG_SH_EEENS5_IJNSS_ISG_SC_EES1J_EEEaSJ_aSJ_NS1D_6fusion15FusionCallbacksIS1H_NS1L_17LinearCombinationIaiaiLNS_15FloatRoundStyleE2EEES1I_S1K_JEEENS4_5SM1004TMEM4LOAD26SM100_TMEM_LOAD_32dp32b32xENS4_13SM90_TMA_LOADENS11_INS12_ILi2ELi4ELi3EEES15_NSS_INS5_IJS16_SG_EEENS5_IJSG_SC_EEEEEEENS4_39AutoVectorizingCopyWithAssumedAlignmentILi128EEENS4_14SM90_TMA_STOREES20_S22_S22_EEEvvEEEEvNT_6ParamsE)
        /*0008*/ 	.word	0x0000007b


	//----- nvinfo : EIATTR_FRAME_SIZE
	.align		4
.L_19:
        /*000c*/ 	.byte	0x04, 0x11
        /*000e*/ 	.short	(.L_21 - .L_20)
	.align		4
.L_20:
        /*0010*/ 	.word	index@($__internal_2_$__cuda_sm10x_tcgen05_guardrail_trap_unallocated_columns_being_dealloced)
        /*0014*/ 	.word	0x00000000


	//----- nvinfo : EIATTR_FRAME_SIZE
	.align		4
.L_21:
        /*0018*/ 	.byte	0x04, 0x11
        /*001a*/ 	.short	(.L_23 - .L_22)
	.align		4
.L_22:
        /*001c*/ 	.word	index@($__internal_1_$__cuda_sm10x_tcgen05_guardrail_trap_phase_invalid_during_alloc)
        /*0020*/ 	.word	0x00000000


	//----- nvinfo : EIATTR_FRAME_SIZE
	.align		4
.L_23:
        /*0024*/ 	.byte	0x04, 0x11
        /*0026*/ 	.short	(.L_25 - .L_24)
	.align		4
.L_24:
        /*0028*/ 	.word	index@($__internal_0_$__cuda_sm10x_tcgen05_guardrail_trap_col_being_dealloced_not_returned_by_alloc)
        /*002c*/ 	.word	0x00000000


	//----- nvinfo : EIATTR_FRAME_SIZE
	.align		4
.L_25:
        /*0030*/ 	.byte	0x04, 0x11
        /*0032*/ 	.short	(.L_27 - .L_26)
	.align		4
.L_26:
        /*0034*/ 	.word	index@(_ZN7cutlass13device_kernelINS_4gemm6kernel13GemmUniversalIN4cute5tupleIJiiiiEEENS1_10collective13CollectiveMmaINS1_35MainloopSm100TmaUmmaWarpSpecializedILi3ELi2ELi4ENS5_IJNS4_1CILi2EEENSA_ILi1EEESC_EEEEENS5_IJNSA_ILi128EEENSA_ILi64EEENSA_ILi32EEEEEEaNS5_IJlSC_lEEEaSJ_NS4_8TiledMMAINS4_8MMA_AtomIJNS4_21SM100_MMA_S8_2x1SM_SSIaaiLi128ELi64ELNS4_4UMMA5MajorE0ELSO_0ELNSN_8SaturateE0EEEEEENS4_6LayoutINS5_IJSC_SC_SC_EEENS5_IJNSA_ILi0EEESU_SU_EEEEENS5_IJNS4_10UnderscoreESX_SX_EEEEENS4_18SM100_TMA_2SM_LOADENS4_14ComposedLayoutINS4_7SwizzleILi1ELi4ELi3EEENS4_18smem_ptr_flag_bitsILi8EEENSS_INS5_IJNSA_ILi8EEESH_EEENS5_IJSH_SC_EEEEEEEvNS4_8identityES10_S1A_vS1B_EENS_8epilogue10collective18CollectiveEpilogueINS1D_23Sm100TmaWarpSpecializedILi1ELi1ELi32ELb0ELb0EEEJNS5_IJSG_SG_SH_EEENS5_IJNSS_ISG_SC_EES1J_EEEaSJ_aSJ_NS1D_6fusion15FusionCallbacksIS1H_NS1L_17LinearCombinationIaiaiLNS_15FloatRoundStyleE2EEES1I_S1K_JEEENS4_5SM1004TMEM4LOAD26SM100_TMEM_LOAD_32dp32b32xENS4_13SM90_TMA_LOADENS11_INS12_ILi2ELi4ELi3EEES15_NSS_INS5_IJS16_SG_EEENS5_IJSG_SC_EEEEEEENS4_39AutoVectorizingCopyWithAssumedAlignmentILi128EEENS4_14SM90_TMA_STOREES20_S22_S22_EEEvvEEEEvNT_6ParamsE)
        /*0038*/ 	.word	0x00000000


	//----- nvinfo : EIATTR_MIN_STACK_SIZE
	.align		4
.L_27:
        /*003c*/ 	.byte	0x04, 0x12
        /*003e*/ 	.short	(.L_29 - .L_28)
	.align		4
.L_28:
        /*0040*/ 	.word	index@(_ZN7cutlass13device_kernelINS_4gemm6kernel13GemmUniversalIN4cute5tupleIJiiiiEEENS1_10collective13CollectiveMmaINS1_35MainloopSm100TmaUmmaWarpSpecializedILi3ELi2ELi4ENS5_IJNS4_1CILi2EEENSA_ILi1EEESC_EEEEENS5_IJNSA_ILi128EEENSA_ILi64EEENSA_ILi32EEEEEEaNS5_IJlSC_lEEEaSJ_NS4_8TiledMMAINS4_8MMA_AtomIJNS4_21SM100_MMA_S8_2x1SM_SSIaaiLi128ELi64ELNS4_4UMMA5MajorE0ELSO_0ELNSN_8SaturateE0EEEEEENS4_6LayoutINS5_IJSC_SC_SC_EEENS5_IJNSA_ILi0EEESU_SU_EEEEENS5_IJNS4_10UnderscoreESX_SX_EEEEENS4_18SM100_TMA_2SM_LOADENS4_14ComposedLayoutINS4_7SwizzleILi1ELi4ELi3EEENS4_18smem_ptr_flag_bitsILi8EEENSS_INS5_IJNSA_ILi8EEESH_EEENS5_IJSH_SC_EEEEEEEvNS4_8identityES10_S1A_vS1B_EENS_8epilogue10collective18CollectiveEpilogueINS1D_23Sm100TmaWarpSpecializedILi1ELi1ELi32ELb0ELb0EEEJNS5_IJSG_SG_SH_EEENS5_IJNSS_ISG_SC_EES1J_EEEaSJ_aSJ_NS1D_6fusion15FusionCallbacksIS1H_NS1L_17LinearCombinationIaiaiLNS_15FloatRoundStyleE2EEES1I_S1K_JEEENS4_5SM1004TMEM4LOAD26SM100_TMEM_LOAD_32dp32b32xENS4_13SM90_TMA_LOADENS11_INS12_ILi2ELi4ELi3EEES15_NSS_INS5_IJS16_SG_EEENS5_IJSG_SC_EEEEEEENS4_39AutoVectorizingCopyWithAssumedAlignmentILi128EEENS4_14SM90_TMA_STOREES20_S22_S22_EEEvvEEEEvNT_6ParamsE)
        /*0044*/ 	.word	0x00000000
.L_29:


//--------------------- .nv.compat                --------------------------
	.section	.nv.compat,"",@"SHT_CUDA_COMPAT_INFO"
	.align	4
        /*0000*/ 	.byte	0x02, 0x09, 0x01, 0x00, 0x02, 0x02, 0x03, 0x00, 0x02, 0x05, 0x06, 0x00, 0x03, 0x07, 0x01, 0x01
        /*0010*/ 	.byte	0x02, 0x03, 0x01, 0x00, 0x02, 0x06, 0x01, 0x00, 0x04, 0x0b, 0x08, 0x00, 0x01, 0x00, 0x00, 0x00
        /*0020*/ 	.byte	0x00, 0x00, 0x00, 0x00


//--------------------- .nv.info._ZN7cutlass13device_kernelINS_4gemm6kernel13GemmUniversalIN4cute5tupleIJiiiiEEENS1_10collective13CollectiveMmaINS1_35MainloopSm100TmaUmmaWarpSpecializedILi3ELi2ELi4ENS5_IJNS4_1CILi2EEENSA_ILi1EEESC_EEEEENS5_IJNSA_ILi128EEENSA_ILi64EEENSA_ILi32EEEEEEaNS5_IJlSC_lEEEaSJ_NS4_8TiledMMAINS4_8MMA_AtomIJNS4_21SM100_MMA_S8_2x1SM_SSIaaiLi128ELi64ELNS4_4UMMA5MajorE0ELSO_0ELNSN_8SaturateE0EEEEEENS4_6LayoutINS5_IJSC_SC_SC_EEENS5_IJNSA_ILi0EEESU_SU_EEEEENS5_IJNS4_10UnderscoreESX_SX_EEEEENS4_18SM100_TMA_2SM_LOADENS4_14ComposedLayoutINS4_7SwizzleILi1ELi4ELi3EEENS4_18smem_ptr_flag_bitsILi8EEENSS_INS5_IJNSA_ILi8EEESH_EEENS5_IJSH_SC_EEEEEEEvNS4_8identityES10_S1A_vS1B_EENS_8epilogue10collective18CollectiveEpilogueINS1D_23Sm100TmaWarpSpecializedILi1ELi1ELi32ELb0ELb0EEEJNS5_IJSG_SG_SH_EEENS5_IJNSS_ISG_SC_EES1J_EEEaSJ_aSJ_NS1D_6fusion15FusionCallbacksIS1H_NS1L_17LinearCombinationIaiaiLNS_15FloatRoundStyleE2EEES1I_S1K_JEEENS4_5SM1004TMEM4LOAD26SM100_TMEM_LOAD_32dp32b32xENS4_13SM90_TMA_LOADENS11_INS12_ILi2ELi4ELi3EEES15_NSS_INS5_IJS16_SG_EEENS5_IJSG_SC_EEEEEEENS4_39AutoVectorizingCopyWithAssumedAlignmentILi128EEENS4_14SM90_TMA_STOREES20_S22_S22_EEEvvEEEEvNT_6ParamsE --------------------------
	.section	.nv.info._ZN7cutlass13device_kernelINS_4gemm6kernel13GemmUniversalIN4cute5tupleIJiiiiEEENS1_10collective13CollectiveMmaINS1_35MainloopSm100TmaUmmaWarpSpecializedILi3ELi2ELi4ENS5_IJNS4_1CILi2EEENSA_ILi1EEESC_EEEEENS5_IJNSA_ILi128EEENSA_ILi64EEENSA_ILi32EEEEEEaNS5_IJlSC_lEEEaSJ_NS4_8TiledMMAINS4_8MMA_AtomIJNS4_21SM100_MMA_S8_2x1SM_SSIaaiLi128ELi64ELNS4_4UMMA5MajorE0ELSO_0ELNSN_8SaturateE0EEEEEENS4_6LayoutINS5_IJSC_SC_SC_EEENS5_IJNSA_ILi0EEESU_SU_EEEEENS5_IJNS4_10UnderscoreESX_SX_EEEEENS4_18SM100_TMA_2SM_LOADENS4_14ComposedLayoutINS4_7SwizzleILi1ELi4ELi3EEENS4_18smem_ptr_flag_bitsILi8EEENSS_INS5_IJNSA_ILi8EEESH_EEENS5_IJSH_SC_EEEEEEEvNS4_8identityES10_S1A_vS1B_EENS_8epilogue10collective18CollectiveEpilogueINS1D_23Sm100TmaWarpSpecializedILi1ELi1ELi32ELb0ELb0EEEJNS5_IJSG_SG_SH_EEENS5_IJNSS_ISG_SC_EES1J_EEEaSJ_aSJ_NS1D_6fusion15FusionCallbacksIS1H_NS1L_17LinearCombinationIaiaiLNS_15FloatRoundStyleE2EEES1I_S1K_JEEENS4_5SM1004TMEM4LOAD26SM100_TMEM_LOAD_32dp32b32xENS4_13SM90_TMA_LOADENS11_INS12_ILi2ELi4ELi3EEES15_NSS_INS5_IJS16_SG_EEENS5_IJSG_SC_EEEEEEENS4_39AutoVectorizingCopyWithAssumedAlignmentILi128EEENS4_14SM90_TMA_STOREES20_S22_S22_EEEvvEEEEvNT_6ParamsE,"",@"SHT_CUDA_INFO"
	.sectionflags	@""
	.align	4


	//----- nvinfo : EIATTR_CUDA_API_VERSION
	.align		4
        /*0000*/ 	.byte	0x04, 0x37
        /*0002*/ 	.short	(.L_31 - .L_30)
.L_30:
        /*0004*/ 	.word	0x00000082


	//----- nvinfo : EIATTR_KPARAM_INFO
	.align		4
.L_31:
        /*0008*/ 	.byte	0x04, 0x17
        /*000a*/ 	.short	(.L_33 - .L_32)
.L_32:
        /*000c*/ 	.word	0x00000000
        /*0010*/ 	.short	0x0000
        /*0012*/ 	.short	0x0000
        /*0014*/ 	.byte	0x00, 0xf0, 0x01, 0x20


	//----- nvinfo : EIATTR_AT_ENTRY_FRAGMENTS
	.align		4
.L_33:
        /*0018*/ 	.byte	0x04, 0x4f
        /*001a*/ 	.short	(.L_35 - .L_34)


	//   ....[0]....
.L_34:
        /*001c*/ 	.word	0x00000007


	//----- nvinfo : EIATTR_RESERVED_SMEM_USED
	.align		4
.L_35:
        /*0020*/ 	.byte	0x01, 0x41
	.zero		2


	//----- nvinfo : EIATTR_SPARSE_MMA_MASK
	.align		4
        /*0024*/ 	.byte	0x03, 0x50
        /*0026*/ 	.short	0x0000


	//----- nvinfo : EIATTR_TCGEN05_2CTA_USED
	.align		4
        /*0028*/ 	.byte	0x01, 0x52
	.zero		2


	//----- nvinfo : EIATTR_MAXREG_COUNT
	.align		4
        /*002c*/ 	.byte	0x03, 0x1b
        /*002e*/ 	.short	0x00ff


	//----- nvinfo : EIATTR_NUM_BARRIERS
	.align		4
        /*0030*/ 	.byte	0x02, 0x4c
        /*0032*/ 	.byte	0x07
	.zero		1


	//----- nvinfo : EIATTR_EXTERNS
	.align		4
        /*0034*/ 	.byte	0x04, 0x0f
        /*0036*/ 	.short	(.L_37 - .L_36)


	//   ....[0]....
	.align		4
.L_36:
        /*0038*/ 	.word	index@(__assertfail)


	//----- nvinfo : EIATTR_MERCURY_ISA_VERSION
	.align		4
.L_37:
        /*003c*/ 	.byte	0x03, 0x5f
        /*003e*/ 	.short	0x0101


	//----- nvinfo : EIATTR_INT_WARP_WIDE_INSTR_OFFSETS
	.align		4
        /*0040*/ 	.byte	0x04, 0x31
        /*0042*/ 	.short	(.L_39 - .L_38)


	//   ....[0]....
.L_38:
        /*0044*/ 	.word	0x00000c90


	//   ....[1]....
        /*0048*/ 	.word	0x00000d30


	//   ....[2]....
        /*004c*/ 	.word	0x00002090


	//   ....[3]....
        /*0050*/ 	.word	0x00003d90


	//   ....[4]....
        /*0054*/ 	.word	0x00003db0


	//   ....[5]....
        /*0058*/ 	.word	0x00003de0


	//   ....[6]....
        /*005c*/ 	.word	0x000047f0


	//   ....[7]....
        /*0060*/ 	.word	0x00004910


	//----- nvinfo : EIATTR_COOP_GROUP_MASK_REGIDS
	.align		4
.L_39:
        /*0064*/ 	.byte	0x04, 0x29
        /*0066*/ 	.short	(.L_41 - .L_40)


	//   ....[0]....
.L_40:
        /*0068*/ 	.word	0xffffffff


	//   ....[1]....
        /*006c*/ 	.word	0xffffffff


	//   ....[2]....
        /*0070*/ 	.word	0xffffffff


	//   ....[3]....
        /*0074*/ 	.word	0xffffffff


	//   ....[4]....
        /*0078*/ 	.word	0xffffffff


	//   ....[5]....
        /*007c*/ 	.word	0xffffffff


	//   ....[6]....
        /*0080*/ 	.word	0xffffffff


	//   ....[7]....
        /*0084*/ 	.word	0xffffffff


	//   ....[8]....
        /*0088*/ 	.word	0xffffffff


	//   ....[9]....
        /*008c*/ 	.word	0xffffffff


	//   ....[10]....
        /*0090*/ 	.word	0xffffffff


	//   ....[11]....
        /*0094*/ 	.word	0xffffffff


	//   ....[12]....
        /*0098*/ 	.word	0xffffffff


	//   ....[13]....
        /*009c*/ 	.word	0xffffffff


	//----- nvinfo : EIATTR_COOP_GROUP_INSTR_OFFSETS
	.align		4
.L_41:
        /*00a0*/ 	.byte	0x04, 0x28
        /*00a2*/ 	.short	(.L_43 - .L_42)


	//   ....[0]....
.L_42:
        /*00a4*/ 	.word	0x000000c0


	//   ....[1]....
        /*00a8*/ 	.word	0x00000500


	//   ....[2]....
        /*00ac*/ 	.word	0x00000660


	//   ....[3]....
        /*00b0*/ 	.word	0x00000790


	//   ....[4]....
        /*00b4*/ 	.word	0x00000880


	//   ....[5]....
        /*00b8*/ 	.word	0x000009e0


	//   ....[6]....
        /*00bc*/ 	.word	0x00000b70


	//   ....[7]....
        /*00c0*/ 	.word	0x00000db0


	//   ....[8]....
        /*00c4*/ 	.word	0x00001f70


	//   ....[9]....
        /*00c8*/ 	.word	0x00002cc0


	//   ....[10]....
        /*00cc*/ 	.word	0x00003190


	//   ....[11]....
        /*00d0*/ 	.word	0x000031c0


	//   ....[12]....
        /*00d4*/ 	.word	0x00003c90


	//   ....[13]....
        /*00d8*/ 	.word	0x00003ea0


	//----- nvinfo : EIATTR_VRC_CTA_INIT_COUNT
	.align		4
.L_43:
        /*00dc*/ 	.byte	0x02, 0x4a
        /*00de*/ 	.byte	0x80
	.zero		1


	//----- nvinfo : EIATTR_SYSCALL_OFFSETS
	.align		4
        /*00e0*/ 	.byte	0x04, 0x46
        /*00e2*/ 	.short	(.L_45 - .L_44)


	//   ....[0]....
.L_44:
        /*00e4*/ 	.word	0x00005310


	//   ....[1]....
        /*00e8*/ 	.word	0x00005450


	//   ....[2]....
        /*00ec*/ 	.word	0x00005b60


	//----- nvinfo : EIATTR_MBARRIER_INSTR_OFFSETS
	.align		4
.L_45:
        /*00f0*/ 	.byte	0x04, 0x39
        /*00f2*/ 	.short	(.L_47 - .L_46)


	//   ....[0]....
.L_46:
        /*00f4*/ 	.word	0x000005f0
        /*00f8*/ 	.word	0x000000ff
        /*00fc*/ 	.word	0x00000000
        /*0100*/ 	.short	0x0100
        /*0102*/ 	.byte	0x08
	.zero		1


	//   ....[1]....
        /*0104*/ 	.word	0x00000600
        /*0108*/ 	.word	0x000000ff
        /*010c*/ 	.word	0x00000018
        /*0110*/ 	.short	0x0100
        /*0112*/ 	.byte	0x08
	.zero		1


	//   ....[2]....
        /*0114*/ 	.word	0x00000610
        /*0118*/ 	.word	0x000000ff
        /*011c*/ 	.word	0x00000008
        /*0120*/ 	.short	0x0100
        /*0122*/ 	.byte	0x08
	.zero		1


	//   ....[3]....
        /*0124*/ 	.word	0x00000620
        /*0128*/ 	.word	0x000000ff
        /*012c*/ 	.word	0x00000020
        /*0130*/ 	.short	0x0100
        /*0132*/ 	.byte	0x08
	.zero		1


	//   ....[4]....
        /*0134*/ 	.word	0x00000630
        /*0138*/ 	.word	0x000000ff
        /*013c*/ 	.word	0x00000010
        /*0140*/ 	.short	0x0100
        /*0142*/ 	.byte	0x08
	.zero		1


	//   ....[5]....
        /*0144*/ 	.word	0x00000640
        /*0148*/ 	.word	0x000000ff
        /*014c*/ 	.word	0x00000028
        /*0150*/ 	.short	0x0100
        /*0152*/ 	.byte	0x08
	.zero		1


	//   ....[6]....
        /*0154*/ 	.word	0x00000760
        /*0158*/ 	.word	0x000000ff
        /*015c*/ 	.word	0x00000030
        /*0160*/ 	.short	0x0100
        /*0162*/ 	.byte	0x09
	.zero		1


	//   ....[7]....
        /*0164*/ 	.word	0x00000770
        /*0168*/ 	.word	0x000000ff
        /*016c*/ 	.word	0x00000038
        /*0170*/ 	.short	0x0100
        /*0172*/ 	.byte	0x09
	.zero		1


	//   ....[8]....
        /*0174*/ 	.word	0x00000850
        /*0178*/ 	.word	0x000000ff
        /*017c*/ 	.word	0x00000040
        /*0180*/ 	.short	0x0100
        /*0182*/ 	.byte	0x08
	.zero		1


	//   ....[9]....
        /*0184*/ 	.word	0x00000860
        /*0188*/ 	.word	0x000000ff
        /*018c*/ 	.word	0x00000048
        /*0190*/ 	.short	0x0100
        /*0192*/ 	.byte	0x08
	.zero		1


	//   ....[10]....
        /*0194*/ 	.word	0x00000990
        /*0198*/ 	.word	0x000000ff
        /*019c*/ 	.word	0x00000050
        /*01a0*/ 	.short	0x0100
        /*01a2*/ 	.byte	0x08
	.zero		1


	//   ....[11]....
        /*01a4*/ 	.word	0x000009a0
        /*01a8*/ 	.word	0x000000ff
        /*01ac*/ 	.word	0x00000060
        /*01b0*/ 	.short	0x0100
        /*01b2*/ 	.byte	0x08
	.zero		1


	//   ....[12]....
        /*01b4*/ 	.word	0x000009b0
        /*01b8*/ 	.word	0x000000ff
        /*01bc*/ 	.word	0x00000058
        /*01c0*/ 	.short	0x0100
        /*01c2*/ 	.byte	0x08
	.zero		1


	//   ....[13]....
        /*01c4*/ 	.word	0x000009c0
        /*01c8*/ 	.word	0x000000ff
        /*01cc*/ 	.word	0x00000068
        /*01d0*/ 	.short	0x0100
        /*01d2*/ 	.byte	0x08
	.zero		1


	//   ....[14]....
        /*01d4*/ 	.word	0x00000ae0
        /*01d8*/ 	.word	0x000000ff
        /*01dc*/ 	.word	0x00000070
        /*01e0*/ 	.short	0x0100
        /*01e2*/ 	.byte	0x09
	.zero		1


	//   ....[15]....
        /*01e4*/ 	.word	0x00000af0
        /*01e8*/ 	.word	0x000000ff
        /*01ec*/ 	.word	0x00000090
        /*01f0*/ 	.short	0x0100
        /*01f2*/ 	.byte	0x09
	.zero		1


	//   ....[16]....
        /*01f4*/ 	.word	0x00000b00
        /*01f8*/ 	.word	0x000000ff
        /*01fc*/ 	.word	0x00000078
        /*0200*/ 	.short	0x0100
        /*0202*/ 	.byte	0x09
	.zero		1


	//   ....[17]....
        /*0204*/ 	.word	0x00000b10
        /*0208*/ 	.word	0x000000ff
        /*020c*/ 	.word	0x00000098
        /*0210*/ 	.short	0x0100
        /*0212*/ 	.byte	0x09
	.zero		1


	//   ....[18]....
        /*0214*/ 	.word	0x00000b20
        /*0218*/ 	.word	0x000000ff
        /*021c*/ 	.word	0x00000080
        /*0220*/ 	.short	0x0100
        /*0222*/ 	.byte	0x09
	.zero		1


	//   ....[19]....
        /*0224*/ 	.word	0x00000b30
        /*0228*/ 	.word	0x000000ff
        /*022c*/ 	.word	0x000000a0
        /*0230*/ 	.short	0x0100
        /*0232*/ 	.byte	0x09
	.zero		1


	//   ....[20]....
        /*0234*/ 	.word	0x00000b40
        /*0238*/ 	.word	0x000000ff
        /*023c*/ 	.word	0x00000088
        /*0240*/ 	.short	0x0100
        /*0242*/ 	.byte	0x09
	.zero		1


	//   ....[21]....
        /*0244*/ 	.word	0x00000b50
        /*0248*/ 	.word	0x000000ff
        /*024c*/ 	.word	0x000000a8
        /*0250*/ 	.short	0x0100
        /*0252*/ 	.byte	0x09
	.zero		1


	//   ....[22]....
        /*0254*/ 	.word	0x00000c40
        /*0258*/ 	.word	0x000000ff
        /*025c*/ 	.word	0x000000b0
        /*0260*/ 	.short	0x0100
        /*0262*/ 	.byte	0x08
	.zero		1


	//   ....[23]....
        /*0264*/ 	.word	0x00000c50
        /*0268*/ 	.word	0x000000ff
        /*026c*/ 	.word	0x000000c0
        /*0270*/ 	.short	0x0100
        /*0272*/ 	.byte	0x08
	.zero		1


	//   ....[24]....
        /*0274*/ 	.word	0x00000c60
        /*0278*/ 	.word	0x000000ff
        /*027c*/ 	.word	0x000000b8
        /*0280*/ 	.short	0x0100
        /*0282*/ 	.byte	0x08
	.zero		1


	//   ....[25]....
        /*0284*/ 	.word	0x00000c70
        /*0288*/ 	.word	0x000000ff
        /*028c*/ 	.word	0x000000c8
        /*0290*/ 	.short	0x0100
        /*0292*/ 	.byte	0x08
	.zero		1


	//   ....[26]....
        /*0294*/ 	.word	0x00000d60
        /*0298*/ 	.word	0x000000ff
        /*029c*/ 	.word	0x000000d0
        /*02a0*/ 	.short	0x0100
        /*02a2*/ 	.byte	0x06
	.zero		1


	//   ....[27]....
        /*02a4*/ 	.word	0x00001770
        /*02a8*/ 	.word	0x00000003
        /*02ac*/ 	.word	0x000000c0
        /*02b0*/ 	.short	0x010a
        /*02b2*/ 	.byte	0xff
	.zero		1


	//   ....[28]....
        /*02b4*/ 	.word	0x000017a0
        /*02b8*/ 	.word	0x00000003
        /*02bc*/ 	.word	0x000000b0
        /*02c0*/ 	.short	0x0101
        /*02c2*/ 	.byte	0xff
	.zero		1


	//   ....[29]....
        /*02c4*/ 	.word	0x000018a0
        /*02c8*/ 	.word	0x000000ff
        /*02cc*/ 	.word	0x00000018
        /*02d0*/ 	.short	0x010a
        /*02d2*/ 	.byte	0x08
	.zero		1


	//   ....[30]....
        /*02d4*/ 	.word	0x00001970
        /*02d8*/ 	.word	0x000000ff
        /*02dc*/ 	.word	0x00000018
        /*02e0*/ 	.short	0x010a
        /*02e2*/ 	.byte	0x21
	.zero		1


	//   ....[31]....
        /*02e4*/ 	.word	0x00001b20
        /*02e8*/ 	.word	0x000000ff
        /*02ec*/ 	.word	0x00000018
        /*02f0*/ 	.short	0x010a
        /*02f2*/ 	.byte	0x08
	.zero		1


	//   ....[32]....
        /*02f4*/ 	.word	0x00001c20
        /*02f8*/ 	.word	0x000000ff
        /*02fc*/ 	.word	0x00000048
        /*0300*/ 	.short	0x0101
        /*0302*/ 	.byte	0x04
	.zero		1


	//   ....[33]....
        /*0304*/ 	.word	0x00001c40
        /*0308*/ 	.word	0x000000ff
        /*030c*/ 	.word	0x00000018
        /*0310*/ 	.short	0x010a
        /*0312*/ 	.byte	0x08
	.zero		1


	//   ....[34]....
        /*0314*/ 	.word	0x00001cc0
        /*0318*/ 	.word	0x000000ff
        /*031c*/ 	.word	0x00000018
        /*0320*/ 	.short	0x010a
        /*0322*/ 	.byte	0x11
	.zero		1


	//   ....[35]....
        /*0324*/ 	.word	0x00001e50
        /*0328*/ 	.word	0x000000ff
        /*032c*/ 	.word	0x00000018
        /*0330*/ 	.short	0x010a
        /*0332*/ 	.byte	0x08
	.zero		1


	//   ....[36]....
        /*0334*/ 	.word	0x00001fa0
        /*0338*/ 	.word	0x00000002
        /*033c*/ 	.word	0x00000050
        /*0340*/ 	.short	0x010a
        /*0342*/ 	.byte	0xff
	.zero		1


	//   ....[37]....
        /*0344*/ 	.word	0x00002060
        /*0348*/ 	.word	0x00000002
        /*034c*/ 	.word	0x00000000
        /*0350*/ 	.short	0x0101
        /*0352*/ 	.byte	0xff
	.zero		1


	//   ....[38]....
        /*0354*/ 	.word	0x000025c0
        /*0358*/ 	.word	0x000000ff
        /*035c*/ 	.word	0x00000000
        /*0360*/ 	.short	0x010a
        /*0362*/ 	.byte	0x05
	.zero		1


	//   ....[39]....
        /*0364*/ 	.word	0x00002650
        /*0368*/ 	.word	0x000000ff
        /*036c*/ 	.word	0x00000000
        /*0370*/ 	.short	0x010a
        /*0372*/ 	.byte	0x05
	.zero		1


	//   ....[40]....
        /*0374*/ 	.word	0x000026f0
        /*0378*/ 	.word	0x00000000
        /*037c*/ 	.word	0x00000000
        /*0380*/ 	.short	0x010a
        /*0382*/ 	.byte	0xff
	.zero		1


	//   ....[41]....
        /*0384*/ 	.word	0x00002820
        /*0388*/ 	.word	0x00000000
        /*038c*/ 	.word	0x000000b0
        /*0390*/ 	.short	0x010a
        /*0392*/ 	.byte	0xff
	.zero		1


	//   ....[42]....
        /*0394*/ 	.word	0x00002890
        /*0398*/ 	.word	0x00000004
        /*039c*/ 	.word	0x00000000
        /*03a0*/ 	.short	0x0101
        /*03a2*/ 	.byte	0xff
	.zero		1


	//   ....[43]....
        /*03a4*/ 	.word	0x000028b0
        /*03a8*/ 	.word	0x000000ff
        /*03ac*/ 	.word	0x00000060
        /*03b0*/ 	.short	0x010a
        /*03b2*/ 	.byte	0x05
	.zero		1


	//   ....[44]....
        /*03b4*/ 	.word	0x000029d0
        /*03b8*/ 	.word	0x00000000
        /*03bc*/ 	.word	0x00000050
        /*03c0*/ 	.short	0x010a
        /*03c2*/ 	.byte	0xff
	.zero		1


	//   ....[45]....
        /*03c4*/ 	.word	0x00002ad0
        /*03c8*/ 	.word	0x00000000
        /*03cc*/ 	.word	0x00000000
        /*03d0*/ 	.short	0x0101
        /*03d2*/ 	.byte	0xff
	.zero		1


	//   ....[46]....
        /*03d4*/ 	.word	0x00002b60
        /*03d8*/ 	.word	0x000000ff
        /*03dc*/ 	.word	0x00000060
        /*03e0*/ 	.short	0x0106
        /*03e2*/ 	.byte	0x05
	.zero		1


	//   ....[47]....
        /*03e4*/ 	.word	0x00002b80
        /*03e8*/ 	.word	0x000000ff
        /*03ec*/ 	.word	0x00000060
        /*03f0*/ 	.short	0x010a
        /*03f2*/ 	.byte	0x05
	.zero		1


	//   ....[48]....
        /*03f4*/ 	.word	0x00002c10
        /*03f8*/ 	.word	0x000000ff
        /*03fc*/ 	.word	0x00000060
        /*0400*/ 	.short	0x0106
        /*0402*/ 	.byte	0x04
	.zero		1


	//   ....[49]....
        /*0404*/ 	.word	0x00002c50
        /*0408*/ 	.word	0x00000000
        /*040c*/ 	.word	0x00000060
        /*0410*/ 	.short	0x010a
        /*0412*/ 	.byte	0xff
	.zero		1


	//   ....[50]....
        /*0414*/ 	.word	0x00002e90
        /*0418*/ 	.word	0x000000ff
        /*041c*/ 	.word	0x00000008
        /*0420*/ 	.short	0x010a
        /*0422*/ 	.byte	0x06
	.zero		1


	//   ....[51]....
        /*0424*/ 	.word	0x00002eb0
        /*0428*/ 	.word	0x000000ff
        /*042c*/ 	.word	0x00000008
        /*0430*/ 	.short	0x010a
        /*0432*/ 	.byte	0x06
	.zero		1


	//   ....[52]....
        /*0434*/ 	.word	0x00003040
        /*0438*/ 	.word	0x000000ff
        /*043c*/ 	.word	0x00000008
        /*0440*/ 	.short	0x010a
        /*0442*/ 	.byte	0x06
	.zero		1


	//   ....[53]....
        /*0444*/ 	.word	0x00003060
        /*0448*/ 	.word	0x000000ff
        /*044c*/ 	.word	0x00000008
        /*0450*/ 	.short	0x010a
        /*0452*/ 	.byte	0x06
	.zero		1


	//   ....[54]....
        /*0454*/ 	.word	0x00003120
        /*0458*/ 	.word	0x000000ff
        /*045c*/ 	.word	0x00000000
        /*0460*/ 	.short	0x0101
        /*0462*/ 	.byte	0x07
	.zero		1


	//   ....[55]....
        /*0464*/ 	.word	0x00003400
        /*0468*/ 	.word	0x00000000
        /*046c*/ 	.word	0x00000050
        /*0470*/ 	.short	0x010a
        /*0472*/ 	.byte	0xff
	.zero		1


	//   ....[56]....
        /*0474*/ 	.word	0x000034c0
        /*0478*/ 	.word	0x00000000
        /*047c*/ 	.word	0x00000000
        /*0480*/ 	.short	0x0101
        /*0482*/ 	.byte	0xff
	.zero		1


	//   ....[57]....
        /*0484*/ 	.word	0x00003570
        /*0488*/ 	.word	0x000000ff
        /*048c*/ 	.word	0x00000000
        /*0490*/ 	.short	0x010a
        /*0492*/ 	.byte	0x06
	.zero		1


	//   ....[58]....
        /*0494*/ 	.word	0x00003580
        /*0498*/ 	.word	0x000000ff
        /*049c*/ 	.word	0x00000090
        /*04a0*/ 	.short	0x010a
        /*04a2*/ 	.byte	0x0b
	.zero		1


	//   ....[59]....
        /*04a4*/ 	.word	0x00003640
        /*04a8*/ 	.word	0x000000ff
        /*04ac*/ 	.word	0x00000000
        /*04b0*/ 	.short	0x010a
        /*04b2*/ 	.byte	0x09
	.zero		1


	//   ....[60]....
        /*04b4*/ 	.word	0x00003780
        /*04b8*/ 	.word	0x000000ff
        /*04bc*/ 	.word	0x00000000
        /*04c0*/ 	.short	0x010a
        /*04c2*/ 	.byte	0x06
	.zero		1


	//   ....[61]....
        /*04c4*/ 	.word	0x00003980
        /*04c8*/ 	.word	0x000000ff
        /*04cc*/ 	.word	0x00000000
        /*04d0*/ 	.short	0x010a
        /*04d2*/ 	.byte	0x07
	.zero		1


	//   ....[62]....
        /*04d4*/ 	.word	0x00003a10
        /*04d8*/ 	.word	0x000000ff
        /*04dc*/ 	.word	0x00000000
        /*04e0*/ 	.short	0x010a
        /*04e2*/ 	.byte	0x07
	.zero		1


	//   ....[63]....
        /*04e4*/ 	.word	0x00003aa0
        /*04e8*/ 	.word	0x000000ff
        /*04ec*/ 	.word	0x00000000
        /*04f0*/ 	.short	0x010a
        /*04f2*/ 	.byte	0x07
	.zero		1


	//   ....[64]....
        /*04f4*/ 	.word	0x00003b40
        /*04f8*/ 	.word	0x00000000
        /*04fc*/ 	.word	0x00000000
        /*0500*/ 	.short	0x010a
        /*0502*/ 	.byte	0xff
	.zero		1


	//   ....[65]....
        /*0504*/ 	.word	0x00003b80
        /*0508*/ 	.word	0x00000000
        /*050c*/ 	.word	0x00000000
        /*0510*/ 	.short	0x010a
        /*0512*/ 	.byte	0xff
	.zero		1


	//   ....[66]....
        /*0514*/ 	.word	0x00003bf0
        /*0518*/ 	.word	0x000000ff
        /*051c*/ 	.word	0x00000000
        /*0520*/ 	.short	0x0101
        /*0522*/ 	.byte	0x05
	.zero		1


	//   ....[67]....
        /*0524*/ 	.word	0x00003c30
        /*0528*/ 	.word	0x000000ff
        /*052c*/ 	.word	0x000000d0
        /*0530*/ 	.short	0x010a
        /*0532*/ 	.byte	0x08
	.zero		1


	//   ....[68]....
        /*0534*/ 	.word	0x00003c80
        /*0538*/ 	.word	0x000000ff
        /*053c*/ 	.word	0x00000000
        /*0540*/ 	.short	0x0101
        /*0542*/ 	.byte	0x05
	.zero		1


	//   ....[69]....
        /*0544*/ 	.word	0x00004090
        /*0548*/ 	.word	0x00000000
        /*054c*/ 	.word	0x00000050
        /*0550*/ 	.short	0x010a
        /*0552*/ 	.byte	0xff
	.zero		1


	//   ....[70]....
        /*0554*/ 	.word	0x00004180
        /*0558*/ 	.word	0x00000000
        /*055c*/ 	.word	0x00000000
        /*0560*/ 	.short	0x0101
        /*0562*/ 	.byte	0xff
	.zero		1


	//   ....[71]....
        /*0564*/ 	.word	0x000044a0
        /*0568*/ 	.word	0x000000ff
        /*056c*/ 	.word	0x00000048
        /*0570*/ 	.short	0x010a
        /*0572*/ 	.byte	0x06
	.zero		1


	//   ....[72]....
        /*0574*/ 	.word	0x00004620
        /*0578*/ 	.word	0x000000ff
        /*057c*/ 	.word	0x00000038
        /*0580*/ 	.short	0x010a
        /*0582*/ 	.byte	0x06
	.zero		1


	//   ....[73]....
        /*0584*/ 	.word	0x00004950
        /*0588*/ 	.word	0x000000ff
        /*058c*/ 	.word	0x00000030
        /*0590*/ 	.short	0x010b
        /*0592*/ 	.byte	0x06
	.zero		1


	//   ....[74]....
        /*0594*/ 	.word	0x00004970
        /*0598*/ 	.word	0x000000ff
        /*059c*/ 	.word	0x00000000
        /*05a0*/ 	.short	0x0101
        /*05a2*/ 	.byte	0x25
	.zero		1


	//   ....[75]....
        /*05a4*/ 	.word	0x000049b0
        /*05a8*/ 	.word	0x00000000
        /*05ac*/ 	.word	0x00000038
        /*05b0*/ 	.short	0x010a
        /*05b2*/ 	.byte	0xff
	.zero		1


	//   ....[76]....
        /*05b4*/ 	.word	0x00004d20
        /*05b8*/ 	.word	0x00000000
        /*05bc*/ 	.word	0x00000050
        /*05c0*/ 	.short	0x010a
        /*05c2*/ 	.byte	0xff
	.zero		1


	//   ....[77]....
        /*05c4*/ 	.word	0x00004e30
        /*05c8*/ 	.word	0x00000000
        /*05cc*/ 	.word	0x00000000
        /*05d0*/ 	.short	0x0101
        /*05d2*/ 	.byte	0xff
	.zero		1


	//   ....[78]....
        /*05d4*/ 	.word	0x000057a0
        /*05d8*/ 	.word	0x000000ff
        /*05dc*/ 	.word	0x00000030
        /*05e0*/ 	.short	0x010a
        /*05e2*/ 	.byte	0x2b
	.zero		1


	//   ....[79]....
        /*05e4*/ 	.word	0x000057b0
        /*05e8*/ 	.word	0x00000071
        /*05ec*/ 	.word	0x00000070
        /*05f0*/ 	.short	0x010a
        /*05f2*/ 	.byte	0xff
	.zero		1


	//   ....[80]....
        /*05f4*/ 	.word	0x00005900
        /*05f8*/ 	.word	0x000000ff
        /*05fc*/ 	.word	0x00000030
        /*0600*/ 	.short	0x010a
        /*0602*/ 	.byte	0x2b
	.zero		1


	//   ....[81]....
        /*0604*/ 	.word	0x000059e0
        /*0608*/ 	.word	0x000000ff
        /*060c*/ 	.word	0x00000000
        /*0610*/ 	.short	0x0101
        /*0612*/ 	.byte	0x04
	.zero		1


	//   ....[82]....
        /*0614*/ 	.word	0x00005a40
        /*0618*/ 	.word	0x00000071
        /*061c*/ 	.word	0x00000070
        /*0620*/ 	.short	0x010a
        /*0622*/ 	.byte	0xff
	.zero		1


	//   ....[83]....
        /*0624*/ 	.word	0x00005ca0
        /*0628*/ 	.word	0x00000071
        /*062c*/ 	.word	0x00000000
        /*0630*/ 	.short	0x0101
        /*0632*/ 	.byte	0xff
	.zero		1


	//   ....[84]....
        /*0634*/ 	.word	0x000066f0
        /*0638*/ 	.word	0x00000003
        /*063c*/ 	.word	0x000000c0
        /*0640*/ 	.short	0x010a
        /*0642*/ 	.byte	0xff
	.zero		1


	//   ....[85]....
        /*0644*/ 	.word	0x00006750
        /*0648*/ 	.word	0x00000002
        /*064c*/ 	.word	0x00000018
        /*0650*/ 	.short	0x010a
        /*0652*/ 	.byte	0xff
	.zero		1


	//   ....[86]....
        /*0654*/ 	.word	0x000067b0
        /*0658*/ 	.word	0x00000002
        /*065c*/ 	.word	0x00000018
        /*0660*/ 	.short	0x010a
        /*0662*/ 	.byte	0xff
	.zero		1


	//   ....[87]....
        /*0664*/ 	.word	0x00006800
        /*0668*/ 	.word	0x00000002
        /*066c*/ 	.word	0x00000050
        /*0670*/ 	.short	0x010a
        /*0672*/ 	.byte	0xff
	.zero		1


	//   ....[88]....
        /*0674*/ 	.word	0x00006860
        /*0678*/ 	.word	0x00000000
        /*067c*/ 	.word	0x00000000
        /*0680*/ 	.short	0x010a
        /*0682*/ 	.byte	0xff
	.zero		1


	//   ....[89]....
        /*0684*/ 	.word	0x000068c0
        /*0688*/ 	.word	0x00000000
        /*068c*/ 	.word	0x00000000
        /*0690*/ 	.short	0x010a
        /*0692*/ 	.byte	0xff
	.zero		1


	//   ....[90]....
        /*0694*/ 	.word	0x00006910
        /*0698*/ 	.word	0x00000000
        /*069c*/ 	.word	0x000000b0
        /*06a0*/ 	.short	0x010a
        /*06a2*/ 	.byte	0xff
	.zero		1


	//   ....[91]....
        /*06a4*/ 	.word	0x00006970
        /*06a8*/ 	.word	0x00000000
        /*06ac*/ 	.word	0x00000060
        /*06b0*/ 	.short	0x010a
        /*06b2*/ 	.byte	0xff
	.zero		1


	//   ....[92]....
        /*06b4*/ 	.word	0x000069c0
        /*06b8*/ 	.word	0x00000000
        /*06bc*/ 	.word	0x00000050
        /*06c0*/ 	.short	0x010a
        /*06c2*/ 	.byte	0xff
	.zero		1


	//   ....[93]....
        /*06c4*/ 	.word	0x00006a20
        /*06c8*/ 	.word	0x00000000
        /*06cc*/ 	.word	0x00000060
        /*06d0*/ 	.short	0x010a
        /*06d2*/ 	.byte	0xff
	.zero		1


	//   ....[94]....
        /*06d4*/ 	.word	0x00006a80
        /*06d8*/ 	.word	0x00000004
        /*06dc*/ 	.word	0x00000008
        /*06e0*/ 	.short	0x010a
        /*06e2*/ 	.byte	0xff
	.zero		1


	//   ....[95]....
        /*06e4*/ 	.word	0x00006b60
        /*06e8*/ 	.word	0x00000002
        /*06ec*/ 	.word	0x00000008
        /*06f0*/ 	.short	0x010a
        /*06f2*/ 	.byte	0xff
	.zero		1


	//   ....[96]....
        /*06f4*/ 	.word	0x00006bb0
        /*06f8*/ 	.word	0x00000000
        /*06fc*/ 	.word	0x00000050
        /*0700*/ 	.short	0x010a
        /*0702*/ 	.byte	0xff
	.zero		1


	//   ....[97]....
        /*0704*/ 	.word	0x00006c10
        /*0708*/ 	.word	0x00000000
        /*070c*/ 	.word	0x00000090
        /*0710*/ 	.short	0x010a
        /*0712*/ 	.byte	0xff
	.zero		1


	//   ....[98]....
        /*0714*/ 	.word	0x00006c70
        /*0718*/ 	.word	0x00000000
        /*071c*/ 	.word	0x00000000
        /*0720*/ 	.short	0x010a
        /*0722*/ 	.byte	0xff
	.zero		1


	//   ....[99]....
        /*0724*/ 	.word	0x00006cd0
        /*0728*/ 	.word	0x00000000
        /*072c*/ 	.word	0x00000000
        /*0730*/ 	.short	0x010a
        /*0732*/ 	.byte	0xff
	.zero		1


	//   ....[100]....
        /*0734*/ 	.word	0x00006d30
        /*0738*/ 	.word	0x00000000
        /*073c*/ 	.word	0x00000000
        /*0740*/ 	.short	0x010a
        /*0742*/ 	.byte	0xff
	.zero		1


	//   ....[101]....
        /*0744*/ 	.word	0x00006d90
        /*0748*/ 	.word	0x00000000
        /*074c*/ 	.word	0x00000000
        /*0750*/ 	.short	0x010a
        /*0752*/ 	.byte	0xff
	.zero		1


	//   ....[102]....
        /*0754*/ 	.word	0x00006df0
        /*0758*/ 	.word	0x00000000
        /*075c*/ 	.word	0x000000d0
        /*0760*/ 	.short	0x010a
        /*0762*/ 	.byte	0xff
	.zero		1


	//   ....[103]....
        /*0764*/ 	.word	0x00006e40
        /*0768*/ 	.word	0x00000000
        /*076c*/ 	.word	0x00000050
        /*0770*/ 	.short	0x010a
        /*0772*/ 	.byte	0xff
	.zero		1


	//   ....[104]....
        /*0774*/ 	.word	0x00006ea0
        /*0778*/ 	.word	0x00000000
        /*077c*/ 	.word	0x00000048
        /*0780*/ 	.short	0x010a
        /*0782*/ 	.byte	0xff
	.zero		1


	//   ....[105]....
        /*0784*/ 	.word	0x00006f00
        /*0788*/ 	.word	0x00000003
        /*078c*/ 	.word	0x00000038
        /*0790*/ 	.short	0x010a
        /*0792*/ 	.byte	0xff
	.zero		1


	//   ....[106]....
        /*0794*/ 	.word	0x00006f50
        /*0798*/ 	.word	0x00000000
        /*079c*/ 	.word	0x00000050
        /*07a0*/ 	.short	0x010a
        /*07a2*/ 	.byte	0xff
	.zero		1


	//   ....[107]....
        /*07a4*/ 	.word	0x00006fb0
        /*07a8*/ 	.word	0x00000000
        /*07ac*/ 	.word	0x00000030
        /*07b0*/ 	.short	0x010a
        /*07b2*/ 	.byte	0xff
	.zero		1


	//   ....[108]....
        /*07b4*/ 	.word	0x00007000
        /*07b8*/ 	.word	0x00000071
        /*07bc*/ 	.word	0x00000070
        /*07c0*/ 	.short	0x010a
        /*07c2*/ 	.byte	0xff
	.zero		1


	//----- nvinfo : EIATTR_NUM_MBARRIERS
	.align		4
.L_47:
        /*07c4*/ 	.byte	0x03, 0x38
        /*07c6*/ 	.short	0x001b


	//----- nvinfo : EIATTR_EXIT_INSTR_OFFSETS
	.align		4
        /*07c8*/ 	.byte	0x04, 0x1c
        /*07ca*/ 	.short	(.L_49 - .L_48)


	//   ....[0]....
.L_48:
        /*07cc*/ 	.word	0x00002720


	//   ....[1]....
        /*07d0*/ 	.word	0x00002c20


	//   ....[2]....
        /*07d4*/ 	.word	0x00002c80


	//   ....[3]....
        /*07d8*/ 	.word	0x00003eb0


	//   ....[4]....
        /*07dc*/ 	.word	0x000049e0


	//   ....[5]....
        /*07e0*/ 	.word	0x00004a20


	//   ....[6]....
        /*07e4*/ 	.word	0x000066e0


	//----- nvinfo : EIATTR_MAX_THREADS
	.align		4
.L_49:
        /*07e8*/ 	.byte	0x04, 0x05
        /*07ea*/ 	.short	(.L_51 - .L_50)
.L_50:
        /*07ec*/ 	.word	0x00000100
        /*07f0*/ 	.word	0x00000001
        /*07f4*/ 	.word	0x00000001


	//----- nvinfo : EIATTR_CRS_STACK_SIZE
	.align		4
.L_51:
        /*07f8*/ 	.byte	0x04, 0x1e
        /*07fa*/ 	.short	(.L_53 - .L_52)
.L_52:
        /*07fc*/ 	.word	0x00000000


	//----- nvinfo : EIATTR_CBANK_PARAM_SIZE
	.align		4
.L_53:
        /*0800*/ 	.byte	0x03, 0x19
        /*0802*/ 	.short	0x0800


	//----- nvinfo : EIATTR_PARAM_CBANK
	.align		4
        /*0804*/ 	.byte	0x04, 0x0a
        /*0806*/ 	.short	(.L_55 - .L_54)
	.align		4
.L_54:
        /*0808*/ 	.word	index@(.nv.constant0._ZN7cutlass13device_kernelINS_4gemm6kernel13GemmUniversalIN4cute5tupleIJiiiiEEENS1_10collective13CollectiveMmaINS1_35MainloopSm100TmaUmmaWarpSpecializedILi3ELi2ELi4ENS5_IJNS4_1CILi2EEENSA_ILi1EEESC_EEEEENS5_IJNSA_ILi128EEENSA_ILi64EEENSA_ILi32EEEEEEaNS5_IJlSC_lEEEaSJ_NS4_8TiledMMAINS4_8MMA_AtomIJNS4_21SM100_MMA_S8_2x1SM_SSIaaiLi128ELi64ELNS4_4UMMA5MajorE0ELSO_0ELNSN_8SaturateE0EEEEEENS4_6LayoutINS5_IJSC_SC_SC_EEENS5_IJNSA_ILi0EEESU_SU_EEEEENS5_IJNS4_10UnderscoreESX_SX_EEEEENS4_18SM100_TMA_2SM_LOADENS4_14ComposedLayoutINS4_7SwizzleILi1ELi4ELi3EEENS4_18smem_ptr_flag_bitsILi8EEENSS_INS5_IJNSA_ILi8EEESH_EEENS5_IJSH_SC_EEEEEEEvNS4_8identityES10_S1A_vS1B_EENS_8epilogue10collective18CollectiveEpilogueINS1D_23Sm100TmaWarpSpecializedILi1ELi1ELi32ELb0ELb0EEEJNS5_IJSG_SG_SH_EEENS5_IJNSS_ISG_SC_EES1J_EEEaSJ_aSJ_NS1D_6fusion15FusionCallbacksIS1H_NS1L_17LinearCombinationIaiaiLNS_15FloatRoundStyleE2EEES1I_S1K_JEEENS4_5SM1004TMEM4LOAD26SM100_TMEM_LOAD_32dp32b32xENS4_13SM90_TMA_LOADENS11_INS12_ILi2ELi4ELi3EEES15_NSS_INS5_IJS16_SG_EEENS5_IJSG_SC_EEEEEEENS4_39AutoVectorizingCopyWithAssumedAlignmentILi128EEENS4_14SM90_TMA_STOREES20_S22_S22_EEEvvEEEEvNT_6ParamsE)
        /*080c*/ 	.short	0x0380
        /*080e*/ 	.short	0x0800


	//----- nvinfo : EIATTR_SW_WAR
	.align		4
.L_55:
        /*0810*/ 	.byte	0x04, 0x36
        /*0812*/ 	.short	(.L_57 - .L_56)
.L_56:
        /*0814*/ 	.word	0x00000008
.L_57:


//--------------------- .nv.callgraph             --------------------------
	.section	.nv.callgraph,"",@"SHT_CUDA_CALLGRAPH"
	.align	4
	.sectionentsize	8
	.align		4
        /*0000*/ 	.word	0x00000000
	.align		4
        /*0004*/ 	.word	0xffffffff
	.align		4
        /*0008*/ 	.word	index@(_ZN7cutlass13device_kernelINS_4gemm6kernel13GemmUniversalIN4cute5tupleIJiiiiEEENS1_10collective13CollectiveMmaINS1_35MainloopSm100TmaUmmaWarpSpecializedILi3ELi2ELi4ENS5_IJNS4_1CILi2EEENSA_ILi1EEESC_EEEEENS5_IJNSA_ILi128EEENSA_ILi64EEENSA_ILi32EEEEEEaNS5_IJlSC_lEEEaSJ_NS4_8TiledMMAINS4_8MMA_AtomIJNS4_21SM100_MMA_S8_2x1SM_SSIaaiLi128ELi64ELNS4_4UMMA5MajorE0ELSO_0ELNSN_8SaturateE0EEEEEENS4_6LayoutINS5_IJSC_SC_SC_EEENS5_IJNSA_ILi0EEESU_SU_EEEEENS5_IJNS4_10UnderscoreESX_SX_EEEEENS4_18SM100_TMA_2SM_LOADENS4_14ComposedLayoutINS4_7SwizzleILi1ELi4ELi3EEENS4_18smem_ptr_flag_bitsILi8EEENSS_INS5_IJNSA_ILi8EEESH_EEENS5_IJSH_SC_EEEEEEEvNS4_8identityES10_S1A_vS1B_EENS_8epilogue10collective18CollectiveEpilogueINS1D_23Sm100TmaWarpSpecializedILi1ELi1ELi32ELb0ELb0EEEJNS5_IJSG_SG_SH_EEENS5_IJNSS_ISG_SC_EES1J_EEEaSJ_aSJ_NS1D_6fusion15FusionCallbacksIS1H_NS1L_17LinearCombinationIaiaiLNS_15FloatRoundStyleE2EEES1I_S1K_JEEENS4_5SM1004TMEM4LOAD26SM100_TMEM_LOAD_32dp32b32xENS4_13SM90_TMA_LOADENS11_INS12_ILi2ELi4ELi3EEES15_NSS_INS5_IJS16_SG_EEENS5_IJSG_SC_EEEEEEENS4_39AutoVectorizingCopyWithAssumedAlignmentILi128EEENS4_14SM90_TMA_STOREES20_S22_S22_EEEvvEEEEvNT_6ParamsE)
	.align		4
        /*000c*/ 	.word	index@(__assertfail)
	.align		4
        /*0010*/ 	.word	0x00000000
	.align		4
        /*0014*/ 	.word	0xfffffffe
	.align		4
        /*0018*/ 	.word	0x00000000
	.align		4
        /*001c*/ 	.word	0xfffffffd
	.align		4
        /*0020*/ 	.word	0x00000000
	.align		4
        /*0024*/ 	.word	0xfffffffc


//--------------------- .nv.constant4             --------------------------
	.section	.nv.constant4,"a",@progbits
	.align	8
	.align		8
.nv.constant4:
        /*0000*/ 	.dword	__assertfail
	.align		8
        /*0008*/ 	.dword	__unnamed_1
	.align		8
        /*0010*/ 	.dword	__unnamed_2
	.align		8
        /*0018*/ 	.dword	_ZN40_INTERNAL_24b4e191_4_k_cu_0161d0ec_104314cuda3std3__45__cpo5beginE
	.align		8
        /*0020*/ 	.dword	_ZN40_INTERNAL_24b4e191_4_k_cu_0161d0ec_104314cuda3std3__45__cpo3endE
	.align		8
        /*0028*/ 	.dword	_ZN40_INTERNAL_24b4e191_4_k_cu_0161d0ec_104314cuda3std3__45__cpo6cbeginE
	.align		8
        /*0030*/ 	.dword	_ZN40_INTERNAL_24b4e191_4_k_cu_0161d0ec_104314cuda3std3__45__cpo4cendE
	.align		8
        /*0038*/ 	.dword	_ZN40_INTERNAL_24b4e191_4_k_cu_0161d0ec_104314cuda3std3__442_GLOBAL__N__24b4e191_4_k_cu_0161d0ec_104316ignoreE
	.align		8
        /*0040*/ 	.dword	_ZN40_INTERNAL_24b4e191_4_k_cu_0161d0ec_104314cuda3std3__419piecewise_constructE
	.align		8
        /*0048*/ 	.dword	_ZN40_INTERNAL_24b4e191_4_k_cu_0161d0ec_104314cuda3std3__48in_placeE
	.align		8
        /*0050*/ 	.dword	_ZN40_INTERNAL_24b4e191_4_k_cu_0161d0ec_104314cuda3std6ranges3__45__cpo4swapE
	.align		8
        /*0058*/ 	.dword	_ZN40_INTERNAL_24b4e191_4_k_cu_0161d0ec_104314cuda3std6ranges3__45__cpo9iter_moveE
	.align		8
        /*0060*/ 	.dword	_ZN40_INTERNAL_24b4e191_4_k_cu_0161d0ec_104314cute7productE
	.align		8
        /*0068*/ 	.dword	_ZN40_INTERNAL_24b4e191_4_k_cu_0161d0ec_104314cute1_E
	.align		8
        /*0070*/ 	.dword	$str$25
	.align		8
        /*0078*/ 	.dword	$str$26
	.align		8
        /*0080*/ 	.dword	$str$27
	.align		8
        /*0088*/ 	.dword	$str$28


//--------------------- .text._ZN7cutlass13device_kernelINS_4gemm6kernel13GemmUniversalIN4cute5tupleIJiiiiEEENS1_10collective13CollectiveMmaINS1_35MainloopSm100TmaUmmaWarpSpecializedILi3ELi2ELi4ENS5_IJNS4_1CILi2EEENSA_ILi1EEESC_EEEEENS5_IJNSA_ILi128EEENSA_ILi64EEENSA_ILi32EEEEEEaNS5_IJlSC_lEEEaSJ_NS4_8TiledMMAINS4_8MMA_AtomIJNS4_21SM100_MMA_S8_2x1SM_SSIaaiLi128ELi64ELNS4_4UMMA5MajorE0ELSO_0ELNSN_8SaturateE0EEEEEENS4_6LayoutINS5_IJSC_SC_SC_EEENS5_IJNSA_ILi0EEESU_SU_EEEEENS5_IJNS4_10UnderscoreESX_SX_EEEEENS4_18SM100_TMA_2SM_LOADENS4_14ComposedLayoutINS4_7SwizzleILi1ELi4ELi3EEENS4_18smem_ptr_flag_bitsILi8EEENSS_INS5_IJNSA_ILi8EEESH_EEENS5_IJSH_SC_EEEEEEEvNS4_8identityES10_S1A_vS1B_EENS_8epilogue10collective18CollectiveEpilogueINS1D_23Sm100TmaWarpSpecializedILi1ELi1ELi32ELb0ELb0EEEJNS5_IJSG_SG_SH_EEENS5_IJNSS_ISG_SC_EES1J_EEEaSJ_aSJ_NS1D_6fusion15FusionCallbacksIS1H_NS1L_17LinearCombinationIaiaiLNS_15FloatRoundStyleE2EEES1I_S1K_JEEENS4_5SM1004TMEM4LOAD26SM100_TMEM_LOAD_32dp32b32xENS4_13SM90_TMA_LOADENS11_INS12_ILi2ELi4ELi3EEES15_NSS_INS5_IJS16_SG_EEENS5_IJSG_SC_EEEEEEENS4_39AutoVectorizingCopyWithAssumedAlignmentILi128EEENS4_14SM90_TMA_STOREES20_S22_S22_EEEvvEEEEvNT_6ParamsE --------------------------
	.section	.text._ZN7cutlass13device_kernelINS_4gemm6kernel13GemmUniversalIN4cute5tupleIJiiiiEEENS1_10collective13CollectiveMmaINS1_35MainloopSm100TmaUmmaWarpSpecializedILi3ELi2ELi4ENS5_IJNS4_1CILi2EEENSA_ILi1EEESC_EEEEENS5_IJNSA_ILi128EEENSA_ILi64EEENSA_ILi32EEEEEEaNS5_IJlSC_lEEEaSJ_NS4_8TiledMMAINS4_8MMA_AtomIJNS4_21SM100_MMA_S8_2x1SM_SSIaaiLi128ELi64ELNS4_4UMMA5MajorE0ELSO_0ELNSN_8SaturateE0EEEEEENS4_6LayoutINS5_IJSC_SC_SC_EEENS5_IJNSA_ILi0EEESU_SU_EEEEENS5_IJNS4_10UnderscoreESX_SX_EEEEENS4_18SM100_TMA_2SM_LOADENS4_14ComposedLayoutINS4_7SwizzleILi1ELi4ELi3EEENS4_18smem_ptr_flag_bitsILi8EEENSS_INS5_IJNSA_ILi8EEESH_EEENS5_IJSH_SC_EEEEEEEvNS4_8identityES10_S1A_vS1B_EENS_8epilogue10collective18CollectiveEpilogueINS1D_23Sm100TmaWarpSpecializedILi1ELi1ELi32ELb0ELb0EEEJNS5_IJSG_SG_SH_EEENS5_IJNSS_ISG_SC_EES1J_EEEaSJ_aSJ_NS1D_6fusion15FusionCallbacksIS1H_NS1L_17LinearCombinationIaiaiLNS_15FloatRoundStyleE2EEES1I_S1K_JEEENS4_5SM1004TMEM4LOAD26SM100_TMEM_LOAD_32dp32b32xENS4_13SM90_TMA_LOADENS11_INS12_ILi2ELi4ELi3EEES15_NSS_INS5_IJS16_SG_EEENS5_IJSG_SC_EEEEEEENS4_39AutoVectorizingCopyWithAssumedAlignmentILi128EEENS4_14SM90_TMA_STOREES20_S22_S22_EEEvvEEEEvNT_6ParamsE,"ax",@progbits
	.align	128
.text._ZN7cutlass13device_kernelINS_4gemm6kernel13GemmUniversalIN4cute5tupleIJiiiiEEENS1_10collective13CollectiveMmaINS1_35MainloopSm100TmaUmmaWarpSpecializedILi3ELi2ELi4ENS5_IJNS4_1CILi2EEENSA_ILi1EEESC_EEEEENS5_IJNSA_ILi128EEENSA_ILi64EEENSA_ILi32EEEEEEaNS5_IJlSC_lEEEaSJ_NS4_8TiledMMAINS4_8MMA_AtomIJNS4_21SM100_MMA_S8_2x1SM_SSIaaiLi128ELi64ELNS4_4UMMA5MajorE0ELSO_0ELNSN_8SaturateE0EEEEEENS4_6LayoutINS5_IJSC_SC_SC_EEENS5_IJNSA_ILi0EEESU_SU_EEEEENS5_IJNS4_10UnderscoreESX_SX_EEEEENS4_18SM100_TMA_2SM_LOADENS4_14ComposedLayoutINS4_7SwizzleILi1ELi4ELi3EEENS4_18smem_ptr_flag_bitsILi8EEENSS_INS5_IJNSA_ILi8EEESH_EEENS5_IJSH_SC_EEEEEEEvNS4_8identityES10_S1A_vS1B_EENS_8epilogue10collective18CollectiveEpilogueINS1D_23Sm100TmaWarpSpecializedILi1ELi1ELi32ELb0ELb0EEEJNS5_IJSG_SG_SH_EEENS5_IJNSS_ISG_SC_EES1J_EEEaSJ_aSJ_NS1D_6fusion15FusionCallbacksIS1H_NS1L_17LinearCombinationIaiaiLNS_15FloatRoundStyleE2EEES1I_S1K_JEEENS4_5SM1004TMEM4LOAD26SM100_TMEM_LOAD_32dp32b32xENS4_13SM90_TMA_LOADENS11_INS12_ILi2ELi4ELi3EEES15_NSS_INS5_IJS16_SG_EEENS5_IJSG_SC_EEEEEEENS4_39AutoVectorizingCopyWithAssumedAlignmentILi128EEENS4_14SM90_TMA_STOREES20_S22_S22_EEEvvEEEEvNT_6ParamsE:
        .type           _ZN7cutlass13device_kernelINS_4gemm6kernel13GemmUniversalIN4cute5tupleIJiiiiEEENS1_10collective13CollectiveMmaINS1_35MainloopSm100TmaUmmaWarpSpecializedILi3ELi2ELi4ENS5_IJNS4_1CILi2EEENSA_ILi1EEESC_EEEEENS5_IJNSA_ILi128EEENSA_ILi64EEENSA_ILi32EEEEEEaNS5_IJlSC_lEEEaSJ_NS4_8TiledMMAINS4_8MMA_AtomIJNS4_21SM100_MMA_S8_2x1SM_SSIaaiLi128ELi64ELNS4_4UMMA5MajorE0ELSO_0ELNSN_8SaturateE0EEEEEENS4_6LayoutINS5_IJSC_SC_SC_EEENS5_IJNSA_ILi0EEESU_SU_EEEEENS5_IJNS4_10UnderscoreESX_SX_EEEEENS4_18SM100_TMA_2SM_LOADENS4_14ComposedLayoutINS4_7SwizzleILi1ELi4ELi3EEENS4_18smem_ptr_flag_bitsILi8EEENSS_INS5_IJNSA_ILi8EEESH_EEENS5_IJSH_SC_EEEEEEEvNS4_8identityES10_S1A_vS1B_EENS_8epilogue10collective18CollectiveEpilogueINS1D_23Sm100TmaWarpSpecializedILi1ELi1ELi32ELb0ELb0EEEJNS5_IJSG_SG_SH_EEENS5_IJNSS_ISG_SC_EES1J_EEEaSJ_aSJ_NS1D_6fusion15FusionCallbacksIS1H_NS1L_17LinearCombinationIaiaiLNS_15FloatRoundStyleE2EEES1I_S1K_JEEENS4_5SM1004TMEM4LOAD26SM100_TMEM_LOAD_32dp32b32xENS4_13SM90_TMA_LOADENS11_INS12_ILi2ELi4ELi3EEES15_NSS_INS5_IJS16_SG_EEENS5_IJSG_SC_EEEEEEENS4_39AutoVectorizingCopyWithAssumedAlignmentILi128EEENS4_14SM90_TMA_STOREES20_S22_S22_EEEvvEEEEvNT_6ParamsE,@function
        .size           _ZN7cutlass13device_kernelINS_4gemm6kernel13GemmUniversalIN4cute5tupleIJiiiiEEENS1_10collective13CollectiveMmaINS1_35MainloopSm100TmaUmmaWarpSpecializedILi3ELi2ELi4ENS5_IJNS4_1CILi2EEENSA_ILi1EEESC_EEEEENS5_IJNSA_ILi128EEENSA_ILi64EEENSA_ILi32EEEEEEaNS5_IJlSC_lEEEaSJ_NS4_8TiledMMAINS4_8MMA_AtomIJNS4_21SM100_MMA_S8_2x1SM_SSIaaiLi128ELi64ELNS4_4UMMA5MajorE0ELSO_0ELNSN_8SaturateE0EEEEEENS4_6LayoutINS5_IJSC_SC_SC_EEENS5_IJNSA_ILi0EEESU_SU_EEEEENS5_IJNS4_10UnderscoreESX_SX_EEEEENS4_18SM100_TMA_2SM_LOADENS4_14ComposedLayoutINS4_7SwizzleILi1ELi4ELi3EEENS4_18smem_ptr_flag_bitsILi8EEENSS_INS5_IJNSA_ILi8EEESH_EEENS5_IJSH_SC_EEEEEEEvNS4_8identityES10_S1A_vS1B_EENS_8epilogue10collective18CollectiveEpilogueINS1D_23Sm100TmaWarpSpecializedILi1ELi1ELi32ELb0ELb0EEEJNS5_IJSG_SG_SH_EEENS5_IJNSS_ISG_SC_EES1J_EEEaSJ_aSJ_NS1D_6fusion15FusionCallbacksIS1H_NS1L_17LinearCombinationIaiaiLNS_15FloatRoundStyleE2EEES1I_S1K_JEEENS4_5SM1004TMEM4LOAD26SM100_TMEM_LOAD_32dp32b32xENS4_13SM90_TMA_LOADENS11_INS12_ILi2ELi4ELi3EEES15_NSS_INS5_IJS16_SG_EEENS5_IJSG_SC_EEEEEEENS4_39AutoVectorizingCopyWithAssumedAlignmentILi128EEENS4_14SM90_TMA_STOREES20_S22_S22_EEEvvEEEEvNT_6ParamsE,(.L_x_146 - _ZN7cutlass13device_kernelINS_4gemm6kernel13GemmUniversalIN4cute5tupleIJiiiiEEENS1_10collective13CollectiveMmaINS1_35MainloopSm100TmaUmmaWarpSpecializedILi3ELi2ELi4ENS5_IJNS4_1CILi2EEENSA_ILi1EEESC_EEEEENS5_IJNSA_ILi128EEENSA_ILi64EEENSA_ILi32EEEEEEaNS5_IJlSC_lEEEaSJ_NS4_8TiledMMAINS4_8MMA_AtomIJNS4_21SM100_MMA_S8_2x1SM_SSIaaiLi128ELi64ELNS4_4UMMA5MajorE0ELSO_0ELNSN_8SaturateE0EEEEEENS4_6LayoutINS5_IJSC_SC_SC_EEENS5_IJNSA_ILi0EEESU_SU_EEEEENS5_IJNS4_10UnderscoreESX_SX_EEEEENS4_18SM100_TMA_2SM_LOADENS4_14ComposedLayoutINS4_7SwizzleILi1ELi4ELi3EEENS4_18smem_ptr_flag_bitsILi8EEENSS_INS5_IJNSA_ILi8EEESH_EEENS5_IJSH_SC_EEEEEEEvNS4_8identityES10_S1A_vS1B_EENS_8epilogue10collective18CollectiveEpilogueINS1D_23Sm100TmaWarpSpecializedILi1ELi1ELi32ELb0ELb0EEEJNS5_IJSG_SG_SH_EEENS5_IJNSS_ISG_SC_EES1J_EEEaSJ_aSJ_NS1D_6fusion15FusionCallbacksIS1H_NS1L_17LinearCombinationIaiaiLNS_15FloatRoundStyleE2EEES1I_S1K_JEEENS4_5SM1004TMEM4LOAD26SM100_TMEM_LOAD_32dp32b32xENS4_13SM90_TMA_LOADENS11_INS12_ILi2ELi4ELi3EEES15_NSS_INS5_IJS16_SG_EEENS5_IJSG_SC_EEEEEEENS4_39AutoVectorizingCopyWithAssumedAlignmentILi128EEENS4_14SM90_TMA_STOREES20_S22_S22_EEEvvEEEEvNT_6ParamsE)
        .other          _ZN7cutlass13device_kernelINS_4gemm6kernel13GemmUniversalIN4cute5tupleIJiiiiEEENS1_10collective13CollectiveMmaINS1_35MainloopSm100TmaUmmaWarpSpecializedILi3ELi2ELi4ENS5_IJNS4_1CILi2EEENSA_ILi1EEESC_EEEEENS5_IJNSA_ILi128EEENSA_ILi64EEENSA_ILi32EEEEEEaNS5_IJlSC_lEEEaSJ_NS4_8TiledMMAINS4_8MMA_AtomIJNS4_21SM100_MMA_S8_2x1SM_SSIaaiLi128ELi64ELNS4_4UMMA5MajorE0ELSO_0ELNSN_8SaturateE0EEEEEENS4_6LayoutINS5_IJSC_SC_SC_EEENS5_IJNSA_ILi0EEESU_SU_EEEEENS5_IJNS4_10UnderscoreESX_SX_EEEEENS4_18SM100_TMA_2SM_LOADENS4_14ComposedLayoutINS4_7SwizzleILi1ELi4ELi3EEENS4_18smem_ptr_flag_bitsILi8EEENSS_INS5_IJNSA_ILi8EEESH_EEENS5_IJSH_SC_EEEEEEEvNS4_8identityES10_S1A_vS1B_EENS_8epilogue10collective18CollectiveEpilogueINS1D_23Sm100TmaWarpSpecializedILi1ELi1ELi32ELb0ELb0EEEJNS5_IJSG_SG_SH_EEENS5_IJNSS_ISG_SC_EES1J_EEEaSJ_aSJ_NS1D_6fusion15FusionCallbacksIS1H_NS1L_17LinearCombinationIaiaiLNS_15FloatRoundStyleE2EEES1I_S1K_JEEENS4_5SM1004TMEM4LOAD26SM100_TMEM_LOAD_32dp32b32xENS4_13SM90_TMA_LOADENS11_INS12_ILi2ELi4ELi3EEES15_NSS_INS5_IJS16_SG_EEENS5_IJSG_SC_EEEEEEENS4_39AutoVectorizingCopyWithAssumedAlignmentILi128EEENS4_14SM90_TMA_STOREES20_S22_S22_EEEvvEEEEvNT_6ParamsE,@"STO_CUDA_ENTRY STV_DEFAULT"
_ZN7cutlass13device_kernelINS_4gemm6kernel13GemmUniversalIN4cute5tupleIJiiiiEEENS1_10collective13CollectiveMmaINS1_35MainloopSm100TmaUmmaWarpSpecializedILi3ELi2ELi4ENS5_IJNS4_1CILi2EEENSA_ILi1EEESC_EEEEENS5_IJNSA_ILi128EEENSA_ILi64EEENSA_ILi32EEEEEEaNS5_IJlSC_lEEEaSJ_NS4_8TiledMMAINS4_8MMA_AtomIJNS4_21SM100_MMA_S8_2x1SM_SSIaaiLi128ELi64ELNS4_4UMMA5MajorE0ELSO_0ELNSN_8SaturateE0EEEEEENS4_6LayoutINS5_IJSC_SC_SC_EEENS5_IJNSA_ILi0EEESU_SU_EEEEENS5_IJNS4_10UnderscoreESX_SX_EEEEENS4_18SM100_TMA_2SM_LOADENS4_14ComposedLayoutINS4_7SwizzleILi1ELi4ELi3EEENS4_18smem_ptr_flag_bitsILi8EEENSS_INS5_IJNSA_ILi8EEESH_EEENS5_IJSH_SC_EEEEEEEvNS4_8identityES10_S1A_vS1B_EENS_8epilogue10collective18CollectiveEpilogueINS1D_23Sm100TmaWarpSpecializedILi1ELi1ELi32ELb0ELb0EEEJNS5_IJSG_SG_SH_EEENS5_IJNSS_ISG_SC_EES1J_EEEaSJ_aSJ_NS1D_6fusion15FusionCallbacksIS1H_NS1L_17LinearCombinationIaiaiLNS_15FloatRoundStyleE2EEES1I_S1K_JEEENS4_5SM1004TMEM4LOAD26SM100_TMEM_LOAD_32dp32b32xENS4_13SM90_TMA_LOADENS11_INS12_ILi2ELi4ELi3EEES15_NSS_INS5_IJS16_SG_EEENS5_IJSG_SC_EEEEEEENS4_39AutoVectorizingCopyWithAssumedAlignmentILi128EEENS4_14SM90_TMA_STOREES20_S22_S22_EEEvvEEEEvNT_6ParamsE:
[----:B------:R-:W1:Y:S01]  /*0000*/  LDC R1, c[0x0][0x37c] ;  /* 0x0000df00ff017b82 */ /* 0x000e620000000800 */
[----:B------:R-:W2:Y:S01]  /*0010*/  S2R R103, SR_TID.X ;  /* 0x0000000000677919 */ /* 0x000ea20000002100 */
[----:B------:R-:W3:Y:S06]  /*0020*/  LDCU.64 UR6, c[0x0][0x890] ;  /* 0x00011200ff0677ac */ /* 0x000eec0008000a00 */
[----:B------:R-:W4:Y:S01]  /*0030*/  S2UR UR37, SR_CgaCtaId ;  /* 0x00000000002579c3 */ /* 0x000f220000008800 */
[----:B------:R-:W-:Y:S02]  /*0040*/  PRMT R99, RZ, 0x7610, R99 ;  /* 0x00007610ff637816 */ /* 0x000fe40000000063 */
[----:B------:R-:W-:Y:S01]  /*0050*/  ELECT P1, URZ, PT ;  /* 0x0000000000ff782f */ /* 0x000fe20003820000 */
[----:B------:R-:W1:Y:S01]  /*0060*/  LDCU.64 UR40, c[0x0][0x358] ;  /* 0x00006b00ff2877ac */ /* 0x000e620008000a00 */
[----:B---3--:R-:W-:-:S04]  /*0070*/  UISETP.NE.U32.AND UP0, UPT, UR6, URZ, UPT ;  /* 0x000000ff0600728c */ /* 0x008fc8000bf05070 */
[----:B------:R-:W-:Y:S02]  /*0080*/  UISETP.NE.AND.EX UP0, UPT, UR7, URZ, UPT, UP0 ;  /* 0x000000ff0700728c */ /* 0x000fe4000bf05300 */
[----:B----4-:R-:W-:Y:S02]  /*0090*/  ULOP3.LUT UR5, UR37, 0x1, URZ, 0xc0, !UPT ;  /* 0x0000000125057892 */ /* 0x010fe4000f8ec0ff */
[----:B------:R-:W-:Y:S01]  /*00a0*/  ULOP3.LUT UR4, UR37, 0x1, URZ, 0x3c, !UPT ;  /* 0x0000000125047892 */ /* 0x000fe2000f8e3cff */
[----:B--2---:R-:W-:-:S05]  /*00b0*/  SHF.R.U32.HI R106, RZ, 0x5, R103 ;  /* 0x00000005ff6a7819 */ /* 0x004fca0000011667 */
[----:B------:R-:W2:Y:S02]  /*00c0*/  SHFL.IDX PT, R0, R106, RZ, 0x1f ;  /* 0x00001fff6a007589 */ /* 0x000ea400000e0000 */
[----:B--2---:R-:W-:Y:S01]  /*00d0*/  R2UR UR10, R0 ;  /* 0x00000000000a72ca */ /* 0x004fe200000e0000 */
[----:B-1----:R-:W-:-:S14]  /*00e0*/  BRA.U UP0, `(.L_x_0) ;  /* 0x00000001002c7547 */ /* 0x002fdc000b800000 */
[----:B------:R-:W1:Y:S02]  /*00f0*/  LDCU.64 UR8, c[0x0][0x888] ;  /* 0x00011100ff0877ac */ /* 0x000e640008000a00 */
[----:B-1----:R-:W-:-:S04]  /*0100*/  UISETP.NE.U32.AND UP0, UPT, UR8, URZ, UPT ;  /* 0x000000ff0800728c */ /* 0x002fc8000bf05070 */
[----:B------:R-:W-:-:S09]  /*0110*/  UISETP.NE.AND.EX UP0, UPT, UR9, URZ, UPT, UP0 ;  /* 0x000000ff0900728c */ /* 0x000fd2000bf05300 */
[----:B------:R-:W-:Y:S05]  /*0120*/  BRA.U !UP0, `(.L_x_1) ;  /* 0x0000000108107547 */ /* 0x000fea000b800000 */
[----:B------:R-:W1:Y:S02]  /*0130*/  LDC.64 R48, c[0x0][0x888] ;  /* 0x00022200ff307b82 */ /* 0x000e640000000a00 */
[----:B-1----:R1:W5:Y:S01]  /*0140*/  LDG.E R48, desc[UR40][R48.64] ;  /* 0x0000002830307981 */ /* 0x002362000c1e1900 */
[----:B------:R-:W-:Y:S01]  /*0150*/  HFMA2 R99, -RZ, RZ, 0, 5.9604644775390625e-08 ;  /* 0x00000001ff637431 */ /* 0x000fe200000001ff */
[----:B------:R-:W-:Y:S05]  /*0160*/  BRA `(.L_x_0) ;  /* 0x00000000000c7947 */ /* 0x000fea0003800000 */
.L_x_1:
[----:B------:R-:W1:Y:S01]  /*0170*/  LDCU UR8, c[0x0][0x880] ;  /* 0x00011000ff0877ac */ /* 0x000e620008000800 */
[----:B------:R-:W-:Y:S01]  /*0180*/  HFMA2 R99, -RZ, RZ, 0, 5.9604644775390625e-08 ;  /* 0x00000001ff637431 */ /* 0x000fe200000001ff */
[----:B-1----:R-:W-:-:S07]  /*0190*/  MOV R48, UR8 ;  /* 0x0000000800307c02 */ /* 0x002fce0008000f00 */
.L_x_0:
[----:B------:R-:W2:Y:S02]  /*01a0*/  LDCU.64 UR8, c[0x0][0x8b0] ;  /* 0x00011600ff0877ac */ /* 0x000ea40008000a00 */
[----:B--2---:R-:W-:-:S04]  /*01b0*/  UISETP.NE.U32.AND UP0, UPT, UR8, URZ, UPT ;  /* 0x000000ff0800728c */ /* 0x004fc8000bf05070 */
[----:B------:R-:W-:-:S09]  /*01c0*/  UISETP.NE.AND.EX UP0, UPT, UR9, URZ, UPT, UP0 ;  /* 0x000000ff0900728c */ /* 0x000fd2000bf05300 */
[----:B------:R-:W-:Y:S05]  /*01d0*/  BRA.U UP0, `(.L_x_2) ;  /* 0x0000000100247547 */ /* 0x000fea000b800000 */
[----:B------:R-:W2:Y:S02]  /*01e0*/  LDCU.64 UR8, c[0x0][0x8a8] ;  /* 0x00011500ff0877ac */ /* 0x000ea40008000a00 */
[----:B--2---:R-:W-:-:S04]  /*01f0*/  UISETP.NE.U32.AND UP0, UPT, UR8, URZ, UPT ;  /* 0x000000ff0800728c */ /* 0x004fc8000bf05070 */
[----:B------:R-:W-:-:S09]  /*0200*/  UISETP.NE.AND.EX UP0, UPT, UR9, URZ, UPT, UP0 ;  /* 0x000000ff0900728c */ /* 0x000fd2000bf05300 */
[----:B------:R-:W-:Y:S05]  /*0210*/  BRA.U !UP0, `(.L_x_3) ;  /* 0x00000001080c7547 */ /* 0x000fea000b800000 */
[----:B------:R-:W2:Y:S02]  /*0220*/  LDC.64 R46, c[0x0][0x8a8] ;  /* 0x00022a00ff2e7b82 */ /* 0x000ea40000000a00 */
[----:B--2---:R2:W5:Y:S01]  /*0230*/  LDG.E R46, desc[UR40][R46.64] ;  /* 0x000000282e2e7981 */ /* 0x004562000c1e1900 */
[----:B------:R-:W-:Y:S05]  /*0240*/  BRA `(.L_x_2) ;  /* 0x0000000000087947 */ /* 0x000fea0003800000 */
.L_x_3:
[----:B------:R-:W2:Y:S02]  /*0250*/  LDCU UR8, c[0x0][0x8a0] ;  /* 0x00011400ff0877ac */ /* 0x000ea40008000800 */
[----:B--2---:R-:W-:Y:S02]  /*0260*/  MOV R46, UR8 ;  /* 0x00000008002e7c02 */ /* 0x004fe40008000f00 */
.L_x_2:
[----:B------:R-:W-:Y:S01]  /*0270*/  IMAD.U32 R0, RZ, RZ, UR10 ;  /* 0x0000000aff007e24 */ /* 0x000fe2000f8e00ff */
[----:B------:R-:W-:Y:S04]  /*0280*/  BSSY.RECONVERGENT B0, `(.L_x_4) ;  /* 0x000000c000007945 */ /* 0x000fe80003800200 */
[C---:B------:R-:W-:Y:S02]  /*0290*/  ISETP.NE.OR P2, PT, R0.reuse, 0x1, !P1 ;  /* 0x000000010000780c */ /* 0x040fe40004f45670 */
[----:B------:R-:W-:-:S11]  /*02a0*/  ISETP.NE.OR P0, PT, R0, 0x3, !P1 ;  /* 0x000000030000780c */ /* 0x000fd60004f05670 */
[----:B------:R-:W-:Y:S05]  /*02b0*/  @P2 BRA `(.L_x_5) ;  /* 0x0000000000202947 */ /* 0x000fea0003800000 */
[----:B------:R-:W3:Y:S02]  /*02c0*/  LDCU.64 UR8, c[0x0][0x348] ;  /* 0x00006900ff0877ac */ /* 0x000ee40008000a00 */
[----:B---3--:R-:W-:Y:S02]  /*02d0*/  UIADD3 UR12, UP1, UPT, UR8, 0x80, URZ ;  /* 0x00000080080c7890 */ /* 0x008fe4000ff3e0ff */
[----:B------:R-:W-:Y:S02]  /*02e0*/  UIADD3 UR8, UP0, UPT, UR8, 0x180, URZ ;  /* 0x0000018008087890 */ /* 0x000fe4000ff1e0ff */
[----:B------:R-:W-:Y:S02]  /*02f0*/  UIADD3.X UR13, UPT, UPT, URZ, UR9, URZ, UP1, !UPT ;  /* 0x00000009ff0d7290 */ /* 0x000fe40008ffe4ff */
[----:B------:R-:W-:-:S07]  /*0300*/  UIADD3.X UR9, UPT, UPT, URZ, UR9, URZ, UP0, !UPT ;  /* 0x00000009ff097290 */ /* 0x000fce00087fe4ff */
[----:B------:R3:W-:Y:S02]  /*0310*/  UTMACCTL.PF [UR12] ;  /* 0x000000000c0079b9 */ /* 0x0007e40008040000 */
[----:B------:R3:W-:Y:S02]  /*0320*/  UTMACCTL.PF [UR8] ;  /* 0x00000000080079b9 */ /* 0x0007e40008040000 */
[----:B---3--:R-:W-:Y:S01]  /*0330*/  NOP ;  /* 0x0000000000007918 */ /* 0x008fe20000000000 */
.L_x_5:
[----:B------:R-:W-:Y:S05]  /*0340*/  BSYNC.RECONVERGENT B0 ;  /* 0x0000000000007941 */ /* 0x000fea0003800200 */
.L_x_4:
[----:B------:R-:W-:Y:S04]  /*0350*/  BSSY.RECONVERGENT B0, `(.L_x_6) ;  /* 0x000000a000007945 */ /* 0x000fe80003800200 */
        /* <DEDUP_REMOVED lines=9> */
.L_x_7:
[----:B------:R-:W-:Y:S05]  /*03f0*/  BSYNC.RECONVERGENT B0 ;  /* 0x0000000000007941 */ /* 0x000fea0003800200 */
.L_x_6:
[----:B------:R-:W3:Y:S01]  /*0400*/  LDCU.64 UR8, c[0x0][0x888] ;  /* 0x00011100ff0877ac */ /* 0x000ee20008000a00 */
[----:B------:R-:W-:Y:S02]  /*0410*/  UISETP.EQ.U32.AND UP1, UPT, UR6, URZ, UPT ;  /* 0x000000ff0600728c */ /* 0x000fe4000bf22070 */
[----:B------:R-:W-:Y:S02]  /*0420*/  UPLOP3.LUT UP5, UPT, UPT, UPT, UPT, 0x80, 0x8 ;  /* 0x000000000008789c */ /* 0x000fe40003faf070 */
[----:B---3--:R-:W-:-:S04]  /*0430*/  UISETP.NE.U32.AND UP0, UPT, UR8, URZ, UPT ;  /* 0x000000ff0800728c */ /* 0x008fc8000bf05070 */
[----:B------:R-:W-:-:S04]  /*0440*/  UISETP.NE.AND.EX UP0, UPT, UR9, URZ, UPT, UP0 ;  /* 0x000000ff0900728c */ /* 0x000fc8000bf05300 */
[----:B------:R-:W-:-:S04]  /*0450*/  UISETP.EQ.OR.EX UP2, UPT, UR7, URZ, !UP0, UP1 ;  /* 0x000000ff0700728c */ /* 0x000fc8000c742710 */
[----:B------:R-:W-:-:S05]  /*0460*/  UP2UR UR44, UPR, URZ, 0x4 ;  /* 0x00000004ff2c7883 */ /* 0x000fca0008000000 */
[----:B------:R-:W-:Y:S07]  /*0470*/  BRA.U !UP2, `(.L_x_8) ;  /* 0x000000010a207547 */ /* 0x000fee000b800000 */
[----:B-----5:R-:W-:Y:S01]  /*0480*/  R2UR UR8, R48 ;  /* 0x00000000300872ca */ /* 0x020fe200000e0000 */
[----:B------:R-:W-:Y:S02]  /*0490*/  UISETP.NE.U32.AND UP2, UPT, UR6, URZ, UPT ;  /* 0x000000ff0600728c */ /* 0x000fe4000bf45070 */
[----:B------:R-:W-:Y:S02]  /*04a0*/  USEL UR6, URZ, 0xffffffff, UP0 ;  /* 0xffffffffff067887 */ /* 0x000fe40008000000 */
[----:B------:R-:W-:-:S08]  /*04b0*/  UISETP.NE.AND.EX UP2, UPT, UR7, URZ, UPT, UP2 ;  /* 0x000000ff0700728c */ /* 0x000fd0000bf45320 */
[----:B------:R-:W-:-:S04]  /*04c0*/  UISETP.NE.AND UP1, UPT, UR8, URZ, UPT ;  /* 0x000000ff0800728c */ /* 0x000fc8000bf25270 */
[----:B------:R-:W-:-:S04]  /*04d0*/  @!UP2 USEL UR6, URZ, 0xffffffff, UP1 ;  /* 0xffffffffff06a887 */ /* 0x000fc80008800000 */
[----:B------:R-:W-:-:S04]  /*04e0*/  ULOP3.LUT UR6, UR6, 0x1, URZ, 0xc0, !UPT ;  /* 0x0000000106067892 */ /* 0x000fc8000f8ec0ff */
[----:B------:R-:W-:-:S11]  /*04f0*/  UISETP.NE.U32.AND UP5, UPT, UR6, 0x1, UPT ;  /* 0x000000010600788c */ /* 0x000fd6000bfa5070 */
.L_x_8:
[----:B------:R-:W3:Y:S01]  /*0500*/  SHFL.IDX PT, R0, R106, RZ, 0x1f ;  /* 0x00001fff6a007589 */ /* 0x000ee200000e0000 */
[----:B------:R-:W-:-:S04]  /*0510*/  UISETP.NE.AND UP1, UPT, UR10, 0x2, UPT ;  /* 0x000000020a00788c */ /* 0x000fc8000bf25270 */
[----:B------:R-:W-:Y:S02]  /*0520*/  UISETP.EQ.AND UP2, UPT, UR5, URZ, !UP1 ;  /* 0x000000ff0500728c */ /* 0x000fe4000cf42270 */
[----:B------:R-:W-:-:S04]  /*0530*/  USEL UR7, URZ, 0x1, UP1 ;  /* 0x00000001ff077887 */ /* 0x000fc80008800000 */
[----:B------:R-:W-:Y:S02]  /*0540*/  PLOP3.LUT P5, PT, P1, PT, UP2, 0x80, 0x8 ;  /* 0x000000000008781c */ /* 0x000fe40000faf028 */
[----:B---3--:R-:W-:-:S13]  /*0550*/  ISETP.NE.AND P0, PT, R0, RZ, PT ;  /* 0x000000ff0000720c */ /* 0x008fda0003f05270 */
[----:B------:R-:W-:Y:S05]  /*0560*/  @P0 BRA `(.L_x_9) ;  /* 0x00000000003c0947 */ /* 0x000fea0003800000 */
[----:B------:R-:W-:Y:S01]  /*0570*/  UMOV UR8, 0x400 ;  /* 0x0000040000087882 */ /* 0x000fe20000000000 */
[----:B------:R-:W-:Y:S01]  /*0580*/  UMOV UR6, 0x1 ;  /* 0x0000000100067882 */ /* 0x000fe20000000000 */
[----:B------:R-:W-:Y:S02]  /*0590*/  ULEA UR8, UR37, UR8, 0x18 ;  /* 0x0000000825087291 */ /* 0x000fe4000f8ec0ff */
[----:B------:R-:W-:-:S04]  /*05a0*/  UIADD3 UR12, UPT, UPT, -UR6, 0x100000, URZ ;  /* 0x00100000060c7890 */ /* 0x000fc8000fffe1ff */
[----:B------:R-:W-:Y:S02]  /*05b0*/  USHF.L.U32 UR13, UR12, 0xb, URZ ;  /* 0x0000000b0c0d7899 */ /* 0x000fe400080006ff */
[----:B------:R-:W-:Y:S01]  /*05c0*/  USHF.L.U32 UR12, UR12, 0x1, URZ ;  /* 0x000000010c0c7899 */ /* 0x000fe200080006ff */
[----:B------:R-:W-:Y:S01]  /*05d0*/  ELECT P0, URZ, PT ;  /* 0x0000000000ff782f */ /* 0x000fe20003800000 */
[----:B------:R-:W3:Y:S10]  /*05e0*/  FENCE.VIEW.ASYNC.S ;  /* 0x00000000000073c6 */ /* 0x000ef40000000000 */
[----:B---3--:R3:W4:Y:S01]  /*05f0*/  SYNCS.EXCH.64 URZ, [UR8], UR12 ;  /* 0x0000000c08ff75b2 */ /* 0x0087220008000100 */
[----:B------:R3:W1:Y:S01]  /*0600*/  SYNCS.EXCH.64 URZ, [UR8+0x18], UR12 ;  /* 0x0000180c08ff75b2 */ /* 0x0006620008000100 */
[----:B------:R3:W1:Y:S01]  /*0610*/  SYNCS.EXCH.64 URZ, [UR8+0x8], UR12 ;  /* 0x0000080c08ff75b2 */ /* 0x0006620008000100 */
[----:B------:R3:W1:Y:S01]  /*0620*/  SYNCS.EXCH.64 URZ, [UR8+0x20], UR12 ;  /* 0x0000200c08ff75b2 */ /* 0x0006620008000100 */
[----:B------:R3:W1:Y:S01]  /*0630*/  SYNCS.EXCH.64 URZ, [UR8+0x10], UR12 ;  /* 0x0000100c08ff75b2 */ /* 0x0006620008000100 */
[----:B------:R3:W1:Y:S01]  /*0640*/  SYNCS.EXCH.64 URZ, [UR8+0x28], UR12 ;  /* 0x0000280c08ff75b2 */ /* 0x0006620008000100 */
[----:B------:R-:W-:Y:S01]  /*0650*/  NOP ;  /* 0x0000000000007918 */ /* 0x000fe20000000000 */
.L_x_9:
[----:B------:R-:W2:Y:S01]  /*0660*/  SHFL.IDX PT, R0, R106, RZ, 0x1f ;  /* 0x00001fff6a007589 */ /* 0x000ea200000e0000 */
[----:B------:R-:W-:Y:S01]  /*0670*/  NOP ;  /* 0x0000000000007918 */ /* 0x000fe20000000000 */
[----:B--2---:R-:W-:-:S13]  /*0680*/  ISETP.NE.AND P0, PT, R0, 0x1, PT ;  /* 0x000000010000780c */ /* 0x004fda0003f05270 */
[----:B------:R-:W-:Y:S05]  /*0690*/  @P0 BRA `(.L_x_10) ;  /* 0x00000000003c0947 */ /* 0x000fea0003800000 */
[----:B------:R-:W-:Y:S01]  /*06a0*/  UMOV UR9, 0x400 ;  /* 0x0000040000097882 */ /* 0x000fe20000000000 */
[----:B---3--:R-:W-:Y:S01]  /*06b0*/  UMOV UR8, 0x20 ;  /* 0x0000002000087882 */ /* 0x008fe20000000000 */
[----:B------:R-:W-:Y:S01]  /*06c0*/  UMOV UR6, 0x80 ;  /* 0x0000008000067882 */ /* 0x000fe20000000000 */
[----:B------:R-:W-:Y:S02]  /*06d0*/  ULEA UR9, UR37, UR9, 0x18 ;  /* 0x0000000925097291 */ /* 0x000fe4000f8ec0ff */
[----:B------:R-:W-:-:S04]  /*06e0*/  UIADD3 UR12, UPT, UPT, -UR8, 0x100000, URZ ;  /* 0x00100000080c7890 */ /* 0x000fc8000fffe1ff */
[----:B------:R-:W-:Y:S02]  /*06f0*/  USHF.L.U32 UR13, UR12, 0xb, URZ ;  /* 0x0000000b0c0d7899 */ /* 0x000fe400080006ff */
[----:B------:R-:W-:Y:S02]  /*0700*/  USHF.L.U32 UR12, UR12, 0x1, URZ ;  /* 0x000000010c0c7899 */ /* 0x000fe400080006ff */
[----:B------:R-:W-:-:S04]  /*0710*/  UIADD3 UR14, UPT, UPT, -UR6, 0x100000, URZ ;  /* 0x00100000060e7890 */ /* 0x000fc8000fffe1ff */
[----:B------:R-:W-:Y:S02]  /*0720*/  USHF.L.U32 UR15, UR14, 0xb, URZ ;  /* 0x0000000b0e0f7899 */ /* 0x000fe400080006ff */
[----:B------:R-:W-:Y:S01]  /*0730*/  USHF.L.U32 UR14, UR14, 0x1, URZ ;  /* 0x000000010e0e7899 */ /* 0x000fe200080006ff */
[----:B------:R-:W-:Y:S01]  /*0740*/  ELECT P0, URZ, PT ;  /* 0x0000000000ff782f */ /* 0x000fe20003800000 */
[----:B------:R-:W2:Y:S02]  /*0750*/  FENCE.VIEW.ASYNC.S ;  /* 0x00000000000073c6 */ /* 0x000ea40000000000 */
[----:B--2---:R2:W3:Y:S08]  /*0760*/  SYNCS.EXCH.64 URZ, [UR9+0x30], UR12 ;  /* 0x0000300c09ff75b2 */ /* 0x0044f00008000100 */
[----:B------:R2:W1:Y:S01]  /*0770*/  SYNCS.EXCH.64 URZ, [UR9+0x38], UR14 ;  /* 0x0000380e09ff75b2 */ /* 0x0004620008000100 */
[----:B------:R-:W-:Y:S01]  /*0780*/  NOP ;  /* 0x0000000000007918 */ /* 0x000fe20000000000 */
.L_x_10:
[----:B------:R-:W4:Y:S01]  /*0790*/  SHFL.IDX PT, R0, R106, RZ, 0x1f ;  /* 0x00001fff6a007589 */ /* 0x000f2200000e0000 */
[----:B------:R-:W-:Y:S01]  /*07a0*/  NOP ;  /* 0x0000000000007918 */ /* 0x000fe20000000000 */
[----:B----4-:R-:W-:-:S13]  /*07b0*/  ISETP.NE.AND P0, PT, R0, 0x3, PT ;  /* 0x000000030000780c */ /* 0x010fda0003f05270 */
[----:B------:R-:W-:Y:S05]  /*07c0*/  @P0 BRA `(.L_x_11) ;  /* 0x00000000002c0947 */ /* 0x000fea0003800000 */
[----:B---3--:R-:W-:Y:S01]  /*07d0*/  UMOV UR8, 0x400 ;  /* 0x0000040000087882 */ /* 0x008fe20000000000 */
[----:B------:R-:W-:Y:S01]  /*07e0*/  UMOV UR6, 0x20 ;  /* 0x0000002000067882 */ /* 0x000fe20000000000 */
[----:B------:R-:W-:Y:S02]  /*07f0*/  ULEA UR8, UR37, UR8, 0x18 ;  /* 0x0000000825087291 */ /* 0x000fe4000f8ec0ff */
[----:B--2---:R-:W-:-:S04]  /*0800*/  UIADD3 UR12, UPT, UPT, -UR6, 0x100000, URZ ;  /* 0x00100000060c7890 */ /* 0x004fc8000fffe1ff */
[----:B------:R-:W-:Y:S02]  /*0810*/  USHF.L.U32 UR13, UR12, 0xb, URZ ;  /* 0x0000000b0c0d7899 */ /* 0x000fe400080006ff */
[----:B------:R-:W-:Y:S01]  /*0820*/  USHF.L.U32 UR12, UR12, 0x1, URZ ;  /* 0x000000010c0c7899 */ /* 0x000fe200080006ff */
[----:B------:R-:W-:Y:S01]  /*0830*/  ELECT P0, URZ, PT ;  /* 0x0000000000ff782f */ /* 0x000fe20003800000 */
[----:B------:R-:W2:Y:S10]  /*0840*/  FENCE.VIEW.ASYNC.S ;  /* 0x00000000000073c6 */ /* 0x000eb40000000000 */
[----:B--2---:R4:W2:Y:S01]  /*0850*/  SYNCS.EXCH.64 URZ, [UR8+0x40], UR12 ;  /* 0x0000400c08ff75b2 */ /* 0x0048a20008000100 */
[----:B------:R4:W3:Y:S02]  /*0860*/  SYNCS.EXCH.64 URZ, [UR8+0x48], UR12 ;  /* 0x0000480c08ff75b2 */ /* 0x0008e40008000100 */
[----:B----4-:R-:W-:Y:S01]  /*0870*/  NOP ;  /* 0x0000000000007918 */ /* 0x010fe20000000000 */
.L_x_11:
[----:B------:R-:W4:Y:S01]  /*0880*/  SHFL.IDX PT, R0, R106, RZ, 0x1f ;  /* 0x00001fff6a007589 */ /* 0x000f2200000e0000 */
[----:B------:R-:W-:Y:S01]  /*0890*/  NOP ;  /* 0x0000000000007918 */ /* 0x000fe20000000000 */
[----:B----4-:R-:W-:-:S13]  /*08a0*/  ISETP.NE.AND P0, PT, R0, 0x4, PT ;  /* 0x000000040000780c */ /* 0x010fda0003f05270 */
[----:B------:R-:W-:Y:S05]  /*08b0*/  @P0 BRA `(.L_x_12) ;  /* 0x0000000000480947 */ /* 0x000fea0003800000 */
[----:B--2---:R-:W-:Y:S01]  /*08c0*/  UMOV UR9, 0x1e0 ;  /* 0x000001e000097882 */ /* 0x004fe20000000000 */
[----:B---3--:R-:W-:Y:S01]  /*08d0*/  UMOV UR8, 0x400 ;  /* 0x0000040000087882 */ /* 0x008fe20000000000 */
[----:B------:R-:W-:Y:S01]  /*08e0*/  USEL UR9, UR9, 0x1a0, UP5 ;  /* 0x000001a009097887 */ /* 0x000fe2000a800000 */
        /* <DEDUP_REMOVED lines=10> */
[----:B--2---:R4:W2:Y:S08]  /*0990*/  SYNCS.EXCH.64 URZ, [UR8+0x50], UR12 ;  /* 0x0000500c08ff75b2 */ /* 0x0048b00008000100 */
[----:B------:R4:W3:Y:S01]  /*09a0*/  SYNCS.EXCH.64 URZ, [UR8+0x60], UR14 ;  /* 0x0000600e08ff75b2 */ /* 0x0008e20008000100 */
[----:B------:R4:W1:Y:S01]  /*09b0*/  SYNCS.EXCH.64 URZ, [UR8+0x58], UR12 ;  /* 0x0000580c08ff75b2 */ /* 0x0008620008000100 */
[----:B------:R4:W1:Y:S02]  /*09c0*/  SYNCS.EXCH.64 URZ, [UR8+0x68], UR14 ;  /* 0x0000680e08ff75b2 */ /* 0x0008640008000100 */
[----:B----4-:R-:W-:Y:S01]  /*09d0*/  NOP ;  /* 0x0000000000007918 */ /* 0x010fe20000000000 */
.L_x_12:
[----:B------:R-:W4:Y:S01]  /*09e0*/  SHFL.IDX PT, R0, R106, RZ, 0x1f ;  /* 0x00001fff6a007589 */ /* 0x000f2200000e0000 */
[----:B------:R-:W-:Y:S01]  /*09f0*/  NOP ;  /* 0x0000000000007918 */ /* 0x000fe20000000000 */
[----:B----4-:R-:W-:-:S13]  /*0a00*/  ISETP.NE.AND P0, PT, R0, 0x5, PT ;  /* 0x000000050000780c */ /* 0x010fda0003f05270 */
[----:B------:R-:W-:Y:S05]  /*0a10*/  @P0 BRA `(.L_x_13) ;  /* 0x0000000000540947 */ /* 0x000fea0003800000 */
[----:B--2---:R-:W-:Y:S01]  /*0a20*/  UMOV UR9, 0x400 ;  /* 0x0000040000097882 */ /* 0x004fe20000000000 */
        /* <DEDUP_REMOVED lines=14> */
[----:B------:R4:W1:Y:S01]  /*0b10*/  SYNCS.EXCH.64 URZ, [UR9+0x98], UR14 ;  /* 0x0000980e09ff75b2 */ /* 0x0008620008000100 */
[----:B------:R4:W1:Y:S01]  /*0b20*/  SYNCS.EXCH.64 URZ, [UR9+0x80], UR12 ;  /* 0x0000800c09ff75b2 */ /* 0x0008620008000100 */
[----:B------:R4:W1:Y:S01]  /*0b30*/  SYNCS.EXCH.64 URZ, [UR9+0xa0], UR14 ;  /* 0x0000a00e09ff75b2 */ /* 0x0008620008000100 */
[----:B------:R4:W1:Y:S01]  /*0b40*/  SYNCS.EXCH.64 URZ, [UR9+0x88], UR12 ;  /* 0x0000880c09ff75b2 */ /* 0x0008620008000100 */
[----:B------:R4:W1:Y:S02]  /*0b50*/  SYNCS.EXCH.64 URZ, [UR9+0xa8], UR14 ;  /* 0x0000a80e09ff75b2 */ /* 0x0008640008000100 */
[----:B----4-:R-:W-:Y:S01]  /*0b60*/  NOP ;  /* 0x0000000000007918 */ /* 0x010fe20000000000 */
.L_x_13:
[----:B------:R-:W4:Y:S01]  /*0b70*/  SHFL.IDX PT, R0, R106, RZ, 0x1f ;  /* 0x00001fff6a007589 */ /* 0x000f2200000e0000 */
[----:B------:R-:W-:Y:S01]  /*0b80*/  ISETP.NE.OR P1, PT, RZ, UR10, !P1 ;  /* 0x0000000aff007c0c */ /* 0x000fe2000cf25670 */
        /* <DEDUP_REMOVED lines=12> */
[----:B------:R4:W3:Y:S01]  /*0c50*/  SYNCS.EXCH.64 URZ, [UR8+0xc0], UR12 ;  /* 0x0000c00c08ff75b2 */ /* 0x0008e20008000100 */
[----:B------:R4:W1:Y:S01]  /*0c60*/  SYNCS.EXCH.64 URZ, [UR8+0xb8], UR12 ;  /* 0x0000b80c08ff75b2 */ /* 0x0008620008000100 */
[----:B------:R4:W1:Y:S02]  /*0c70*/  SYNCS.EXCH.64 URZ, [UR8+0xc8], UR12 ;  /* 0x0000c80c08ff75b2 */ /* 0x0008640008000100 */
[----:B----4-:R-:W-:Y:S01]  /*0c80*/  NOP ;  /* 0x0000000000007918 */ /* 0x010fe20000000000 */
.L_x_14:
[----:B------:R-:W-:Y:S01]  /*0c90*/  VOTEU.ALL UP1, P1 ;  /* 0x0000000000ff7886 */ /* 0x000fe20000820000 */
[----:B---3--:R-:W3:Y:S01]  /*0ca0*/  LDCU UR8, c[0x0][0x36c] ;  /* 0x00006d80ff0877ac */ /* 0x008ee20008000800 */
[----:B------:R-:W-:Y:S01]  /*0cb0*/  NOP ;  /* 0x0000000000007918 */ /* 0x000fe20000000000 */
[----:B------:R-:W-:Y:S01]  /*0cc0*/  LOP3.LUT R10, R103, 0x1f, RZ, 0xc0, !PT ;  /* 0x0000001f670a7812 */ /* 0x000fe200078ec0ff */
[----:B--2---:R-:W-:Y:S01]  /*0cd0*/  UMOV UR12, 0x20 ;  /* 0x00000020000c7882 */ /* 0x004fe20000000000 */
[----:B------:R-:W-:Y:S01]  /*0ce0*/  @!UP1 UMOV UR6, 0x400 ;  /* 0x0000040000069882 */ /* 0x000fe20000000000 */
[----:B------:R-:W-:-:S04]  /*0cf0*/  @!UP1 UIADD3 UR12, UPT, UPT, -UR12, 0x100000, URZ ;  /* 0x001000000c0c9890 */ /* 0x000fc8000fffe1ff */
[----:B------:R-:W-:Y:S02]  /*0d00*/  @!UP1 USHF.L.U32 UR13, UR12, 0xb, URZ ;  /* 0x0000000b0c0d9899 */ /* 0x000fe400080006ff */
[----:B------:R-:W-:Y:S02]  /*0d10*/  @!UP1 USHF.L.U32 UR12, UR12, 0x1, URZ ;  /* 0x000000010c0c9899 */ /* 0x000fe400080006ff */
[----:B------:R-:W-:Y:S01]  /*0d20*/  @!UP1 ULEA UR6, UR37, UR6, 0x18 ;  /* 0x0000000625069291 */ /* 0x000fe2000f8ec0ff */
[----:B------:R-:W-:Y:S01]  /*0d30*/  VOTEU.ALL UP1, P1 ;  /* 0x0000000000ff7886 */ /* 0x000fe20000820000 */
[----:B------:R-:W-:Y:S01]  /*0d40*/  UISETP.NE.AND UP4, UPT, UR10, URZ, UPT ;  /* 0x000000ff0a00728c */ /* 0x000fe2000bf85270 */
[----:B------:R-:W2:Y:S09]  /*0d50*/  FENCE.VIEW.ASYNC.S ;  /* 0x00000000000073c6 */ /* 0x000eb20000000000 */
[----:B--2---:R2:W4:Y:S01]  /*0d60*/  @!UP1 SYNCS.EXCH.64 URZ, [UR6+0xd0], UR12 ;  /* 0x0000d00c06ff95b2 */ /* 0x0045220008000100 */
[----:B---3--:R-:W-:-:S09]  /*0d70*/  UISETP.EQ.U32.AND UP1, UPT, UR8, 0x1, UPT ;  /* 0x000000010800788c */ /* 0x008fd2000bf22070 */
[----:B------:R-:W-:Y:S05]  /*0d80*/  BRA.U !UP1, `(.L_x_15) ;  /* 0x0000000109087547 */ /* 0x000fea000b800000 */
[----:B-1--4-:R-:W-:Y:S01]  /*0d90*/  UCGABAR_ARV ;  /* 0x00000000000079c7 */ /* 0x012fe20008000000 */
[----:B------:R-:W-:Y:S05]  /*0da0*/  BRA `(.L_x_16) ;  /* 0x0000000000047947 */ /* 0x000fea0003800000 */
.L_x_15:
[----:B-1--4-:R-:W-:Y:S01]  /*0db0*/  NOP ;  /* 0x0000000000007918 */ /* 0x012fe20000000000 */
.L_x_16:
[----:B------:R-:W1:Y:S01]  /*0dc0*/  S2R R98, SR_CTAID.Y ;  /* 0x0000000000627919 */ /* 0x000e620000002600 */
[----:B------:R-:W-:-:S05]  /*0dd0*/  CS2R.32 R97, SR_CgaSize ;  /* 0x0000000000617805 */ /* 0x000fca0000008a00 */
[----:B------:R-:W-:-:S05]  /*0de0*/  IMAD R97, R97, -0xa0, RZ ;  /* 0xffffff6061617824 */ /* 0x000fca00078e02ff */
[----:B--2---:R-:W-:-:S14]  /*0df0*/  R2UR UR6, R97 ;  /* 0x00000000610672ca */ /* 0x004fdc00000e0000 */
[----:B------:R-:W2:Y:S01]  /*0e00*/  LDCU UR6, c[0x0][UR6+0x2b4] ;  /* 0x00005680060677ac */ /* 0x000ea20008000800 */
[----:B------:R-:W-:-:S05]  /*0e10*/  CS2R.32 R0, SR_CgaSize ;  /* 0x0000000000007805 */ /* 0x000fca0000008a00 */
[----:B------:R-:W-:-:S06]  /*0e20*/  IMAD R0, R0, -0xa0, RZ ;  /* 0xffffff6000007824 */ /* 0x000fcc00078e02ff */
[----:B------:R-:W3:Y:S01]  /*0e30*/  LDC R0, c[0x0][R0+0x2a4] ;  /* 0x0000a90000007b82 */ /* 0x000ee20000000800 */
[----:B------:R-:W-:Y:S01]  /*0e40*/  PRMT R8, RZ, 0x7610, R8 ;  /* 0x00007610ff087816 */ /* 0x000fe20000000008 */
[----:B------:R-:W4:Y:S01]  /*0e50*/  S2R R11, SR_CTAID.X ;  /* 0x00000000000b7919 */ /* 0x000f220000002500 */
[----:B------:R-:W-:-:S05]  /*0e60*/  CS2R.32 R97, SR_CgaSize ;  /* 0x0000000000617805 */ /* 0x000fca0000008a00 */
[----:B------:R-:W-:-:S05]  /*0e70*/  IMAD R97, R97, -0xa0, RZ ;  /* 0xffffff6061617824 */ /* 0x000fca00078e02ff */
[----:B------:R-:W-:-:S14]  /*0e80*/  R2UR UR8, R97 ;  /* 0x00000000610872ca */ /* 0x000fdc00000e0000 */
[----:B------:R-:W3:Y:S01]  /*0e90*/  LDCU UR8, c[0x0][UR8+0x2b0] ;  /* 0x00005600080877ac */ /* 0x000ee20008000800 */
[----:B------:R-:W-:Y:S01]  /*0ea0*/  UISETP.NE.AND UP2, UPT, UR10, 0x2, UPT ;  /* 0x000000020a00788c */ /* 0x000fe2000bf45270 */
[----:B------:R-:W2:Y:S01]  /*0eb0*/  LDC R9, c[0x0][0xb24] ;  /* 0x0002c900ff097b82 */ /* 0x000ea20000000800 */
[----:B------:R-:W-:-:S05]  /*0ec0*/  CS2R.32 R2, SR_CgaSize ;  /* 0x0000000000027805 */ /* 0x000fca0000008a00 */
[----:B------:R-:W-:-:S06]  /*0ed0*/  IMAD R2, R2, -0xa0, RZ ;  /* 0xffffff6002027824 */ /* 0x000fcc00078e02ff */
[----:B------:R-:W3:Y:S08]  /*0ee0*/  LDC R2, c[0x0][R2+0x2a0] ;  /* 0x0000a80002027b82 */ /* 0x000ef00000000800 */
[----:B------:R-:W3:Y:S01]  /*0ef0*/  LDC R40, c[0x0][0xb24] ;  /* 0x0002c900ff287b82 */ /* 0x000ee20000000800 */
[----:B-1----:R-:W-:-:S07]  /*0f00*/  I2FP.F32.U32 R3, R98 ;  /* 0x0000006200037245 */ /* 0x002fce0000201000 */
[----:B------:R-:W1:Y:S01]  /*0f10*/  S2UR UR36, SR_CTAID.Z ;  /* 0x00000000002479c3 */ /* 0x000e620000002700 */
[----:B--2---:R-:W-:Y:S01]  /*0f20*/  ISETP.GE.AND P0, PT, R9, 0x1, PT ;  /* 0x000000010900780c */ /* 0x004fe20003f06270 */
[----:B----4-:R-:W-:Y:S01]  /*0f30*/  IMAD.MOV.U32 R97, RZ, RZ, R11 ;  /* 0x000000ffff617224 */ /* 0x010fe200078e000b */
[----:B------:R-:W-:Y:S01]  /*0f40*/  I2FP.F32.U32 R4, R11 ;  /* 0x0000000b00047245 */ /* 0x000fe20000201000 */
[----:B------:R-:W-:Y:S01]  /*0f50*/  FMUL R3, R3, UR6 ;  /* 0x0000000603037c20 */ /* 0x000fe20008400000 */
[----:B------:R-:W2:Y:S03]  /*0f60*/  LDCU UR6, c[0x0][0xb30] ;  /* 0x00016600ff0677ac */ /* 0x000ea60008000800 */
[----:B---3--:R-:W-:Y:S01]  /*0f70*/  FMUL R4, R4, UR8 ;  /* 0x0000000804047c20 */ /* 0x008fe20008400000 */
[----:B------:R-:W3:Y:S08]  /*0f80*/  F2I.U32.TRUNC.NTZ R81, R3 ;  /* 0x0000000300517305 */ /* 0x000ef0000020f000 */
[----:B------:R-:W4:Y:S01]  /*0f90*/  F2I.U32.TRUNC.NTZ R96, R4 ;  /* 0x0000000400607305 */ /* 0x000f22000020f000 */
[----:B--2---:R-:W-:Y:S01]  /*0fa0*/  UISETP.NE.AND UP3, UPT, UR6, 0x1, UPT ;  /* 0x000000010600788c */ /* 0x004fe2000bf65270 */
[----:B---3--:R-:W-:-:S05]  /*0fb0*/  IADD3 R81, PT, PT, -R81, RZ, RZ ;  /* 0x000000ff51517210 */ /* 0x008fca0007ffe1ff */
[----:B------:R-:W-:Y:S01]  /*0fc0*/  IMAD R81, R0, R81, R98 ;  /* 0x0000005100517224 */ /* 0x000fe200078e0262 */
[----:B------:R-:W-:Y:S01]  /*0fd0*/  PRMT R0, RZ, 0x7610, R0 ;  /* 0x00007610ff007816 */ /* 0x000fe20000000000 */
[----:B----4-:R-:W-:-:S04]  /*0fe0*/  IMAD.MOV R96, RZ, RZ, -R96 ;  /* 0x000000ffff607224 */ /* 0x010fc800078e0a60 */
[----:B------:R-:W-:Y:S01]  /*0ff0*/  IMAD R96, R2, R96, R11 ;  /* 0x0000006002607224 */ /* 0x000fe200078e020b */
[----:B-1----:R-:W-:Y:S06]  /*1000*/  BRA.U UP4, `(.L_x_17) ;  /* 0x0000000104247547 */ /* 0x002fec000b800000 */
[----:B------:R-:W-:Y:S01]  /*1010*/  ISETP.NE.AND P1, PT, R81, RZ, PT ;  /* 0x000000ff5100720c */ /* 0x000fe20003f25270 */
[----:B------:R-:W-:Y:S01]  /*1020*/  IMAD.MOV.U32 R0, RZ, RZ, 0x3 ;  /* 0x00000003ff007424 */ /* 0x000fe200078e00ff */
[C---:B------:R-:W-:Y:S02]  /*1030*/  LOP3.LUT R3, R96.reuse, 0xfffffffe, RZ, 0xc0, !PT ;  /* 0xfffffffe60037812 */ /* 0x040fe400078ec0ff */
[----:B------:R-:W-:Y:S02]  /*1040*/  ISETP.LT.U32.OR P1, PT, R96, 0x2, !P1 ;  /* 0x000000026000780c */ /* 0x000fe40004f21470 */
[----:B------:R-:W-:Y:S02]  /*1050*/  SHF.L.U32 R0, R0, R3, RZ ;  /* 0x0000000300007219 */ /* 0x000fe400000006ff */
[----:B------:R-:W-:Y:S02]  /*1060*/  SEL R5, RZ, 0x1, !P1 ;  /* 0x00000001ff057807 */ /* 0x000fe40004800000 */
[----:B------:R-:W-:-:S05]  /*1070*/  SEL R2, RZ, 0x2, !P1 ;  /* 0x00000002ff027807 */ /* 0x000fca0004800000 */
[----:B------:R-:W-:-:S05]  /*1080*/  IMAD.IADD R2, R5, 0x1, R2 ;  /* 0x0000000105027824 */ /* 0x000fca00078e0202 */
[----:B------:R-:W-:Y:S02]  /*1090*/  PRMT R8, R2, 0x7610, R8 ;  /* 0x0000761002087816 */ /* 0x000fe40000000008 */
.L_x_17:
[----:B------:R-:W-:Y:S05]  /*10a0*/  @!P0 BRA `(.L_x_18) ;  /* 0x0000000000b88947 */ /* 0x000fea0003800000 */
[----:B------:R-:W1:Y:S01]  /*10b0*/  LDC.64 R4, c[0x0][0xb18] ;  /* 0x0002c600ff047b82 */ /* 0x000e620000000a00 */
[----:B------:R-:W-:-:S07]  /*10c0*/  ISETP.NE.AND P0, PT, R9, 0x1, PT ;  /* 0x000000010900780c */ /* 0x000fce0003f05270 */
[----:B------:R-:W2:Y:S08]  /*10d0*/  LDC R14, c[0x0][0xb0c] ;  /* 0x0002c300ff0e7b82 */ /* 0x000eb00000000800 */
[----:B------:R-:W3:Y:S08]  /*10e0*/  LDC R13, c[0x0][0x370] ;  /* 0x0000dc00ff0d7b82 */ /* 0x000ef00000000800 */
[----:B------:R-:W4:Y:S01]  /*10f0*/  LDC R16, c[0x0][0x374] ;  /* 0x0000dd00ff107b82 */ /* 0x000f220000000800 */
[----:B-1----:R-:W-:-:S07]  /*1100*/  ISETP.NE.AND P1, PT, R4, 0x1, PT ;  /* 0x000000010400780c */ /* 0x002fce0003f25270 */
[----:B------:R-:W3:Y:S01]  /*1110*/  LDC.64 R6, c[0x0][0xb10] ;  /* 0x0002c400ff067b82 */ /* 0x000ee20000000a00 */
[----:B--2---:R-:W-:-:S07]  /*1120*/  ISETP.NE.AND P2, PT, R14, 0x1, PT ;  /* 0x000000010e00780c */ /* 0x004fce0003f45270 */
[----:B------:R-:W1:Y:S08]  /*1130*/  LDC R12, c[0x0][0xb20] ;  /* 0x0002c800ff0c7b82 */ /* 0x000e700000000800 */
[----:B------:R-:W2:Y:S01]  /*1140*/  LDC.64 R2, c[0x0][0xb28] ;  /* 0x0002ca00ff027b82 */ /* 0x000ea20000000a00 */
[----:B----4-:R-:W-:-:S04]  /*1150*/  IMAD.HI.U32 R15, R16, R5, RZ ;  /* 0x00000005100f7227 */ /* 0x010fc800078e00ff */
[----:B------:R-:W-:-:S04]  /*1160*/  IMAD.HI.U32 R5, R98, R5, RZ ;  /* 0x0000000562057227 */ /* 0x000fc800078e00ff */
[----:B---3--:R-:W-:-:S04]  /*1170*/  IMAD.HI.U32 R18, R13, R6, RZ ;  /* 0x000000060d127227 */ /* 0x008fc800078e00ff */
[C---:B------:R-:W-:Y:S01]  /*1180*/  IMAD.HI.U32 R20, R11.reuse, R6, RZ ;  /* 0x000000060b147227 */ /* 0x040fe200078e00ff */
[-C--:B------:R-:W-:Y:S02]  /*1190*/  @P2 SHF.R.U32.HI R13, RZ, R7.reuse, R18 ;  /* 0x00000007ff0d2219 */ /* 0x080fe40000011612 */
[-C--:B-1----:R-:W-:Y:S02]  /*11a0*/  @P1 SHF.R.U32.HI R16, RZ, R12.reuse, R15 ;  /* 0x0000000cff101219 */ /* 0x082fe4000001160f */
[----:B------:R-:W-:Y:S02]  /*11b0*/  SHF.R.U32.HI R5, RZ, R12, R5 ;  /* 0x0000000cff057219 */ /* 0x000fe40000011605 */
[----:B------:R-:W-:Y:S02]  /*11c0*/  SHF.R.U32.HI R20, RZ, R7, R20 ;  /* 0x00000007ff147219 */ /* 0x000fe40000011614 */
[----:B------:R-:W-:Y:S01]  /*11d0*/  SEL R5, R98, R5, !P1 ;  /* 0x0000000562057207 */ /* 0x000fe20004800000 */
[----:B--2---:R-:W-:Y:S01]  /*11e0*/  IMAD.HI.U32 R18, R16, R2, RZ ;  /* 0x0000000210127227 */ /* 0x004fe200078e00ff */
[----:B------:R-:W-:-:S02]  /*11f0*/  SEL R97, R11, R20, !P2 ;  /* 0x000000140b617207 */ /* 0x000fc40005000000 */
[----:B------:R-:W-:Y:S01]  /*1200*/  IADD3 R7, PT, PT, -R5, RZ, RZ ;  /* 0x000000ff05077210 */ /* 0x000fe20007ffe1ff */
[----:B------:R-:W-:Y:S01]  /*1210*/  IMAD.HI.U32 R6, R13, R2, RZ ;  /* 0x000000020d067227 */ /* 0x000fe200078e00ff */
[----:B------:R-:W-:-:S03]  /*1220*/  @P0 SHF.R.U32.HI R16, RZ, R3, R18 ;  /* 0x00000003ff100219 */ /* 0x000fc60000011612 */
[----:B------:R-:W-:Y:S01]  /*1230*/  IMAD R7, R4, R7, R98 ;  /* 0x0000000704077224 */ /* 0x000fe200078e0262 */
[----:B------:R-:W-:Y:S01]  /*1240*/  @P0 SHF.R.U32.HI R13, RZ, R3, R6 ;  /* 0x00000003ff0d0219 */ /* 0x000fe20000011606 */
[----:B------:R-:W-:-:S04]  /*1250*/  IMAD R16, R16, R9, RZ ;  /* 0x0000000910107224 */ /* 0x000fc800078e02ff */
[----:B------:R-:W-:Y:S01]  /*1260*/  IMAD R6, R13, R9, RZ ;  /* 0x000000090d067224 */ /* 0x000fe200078e02ff */
[----:B------:R-:W-:-:S04]  /*1270*/  ISETP.GE.AND P1, PT, R5, R16, PT ;  /* 0x000000100500720c */ /* 0x000fc80003f26270 */
[----:B------:R-:W-:Y:S01]  /*1280*/  ISETP.GE.OR P1, PT, R97, R6, P1 ;  /* 0x000000066100720c */ /* 0x000fe20000f26670 */
[----:B------:R-:W-:-:S05]  /*1290*/  IMAD.HI.U32 R6, R5, R2, RZ ;  /* 0x0000000205067227 */ /* 0x000fca00078e00ff */
[----:B------:R-:W-:-:S04]  /*12a0*/  SHF.R.U32.HI R6, RZ, R3, R6 ;  /* 0x00000003ff067219 */ /* 0x000fc80000011606 */
[----:B------:R-:W-:-:S03]  /*12b0*/  SEL R6, R5, R6, !P0 ;  /* 0x0000000605067207 */ /* 0x000fc60004000000 */
[----:B------:R-:W-:Y:S01]  /*12c0*/  @!P1 IMAD.HI.U32 R12, R97, R2, RZ ;  /* 0x00000002610c9227 */ /* 0x000fe200078e00ff */
[----:B------:R-:W-:-:S04]  /*12d0*/  IADD3 R2, PT, PT, -R6, RZ, RZ ;  /* 0x000000ff06027210 */ /* 0x000fc80007ffe1ff */
[----:B------:R-:W-:Y:S01]  /*12e0*/  @!P1 SHF.R.U32.HI R12, RZ, R3, R12 ;  /* 0x00000003ff0c9219 */ /* 0x000fe2000001160c */
[----:B------:R-:W-:-:S03]  /*12f0*/  IMAD R2, R9, R2, R5 ;  /* 0x0000000209027224 */ /* 0x000fc600078e0205 */
[----:B------:R-:W-:-:S05]  /*1300*/  @!P1 SEL R3, R97, R12, !P0 ;  /* 0x0000000c61039207 */ /* 0x000fca0004000000 */
[--C-:B------:R-:W-:Y:S02]  /*1310*/  @!P1 IMAD.IADD R6, R6, 0x1, -R3.reuse ;  /* 0x0000000106069824 */ /* 0x100fe400078e0a03 */
[----:B------:R-:W-:Y:S01]  /*1320*/  @!P1 IMAD R3, R2, R13, R3 ;  /* 0x0000000d02039224 */ /* 0x000fe200078e0203 */
[----:B------:R-:W-:Y:S01]  /*1330*/  IADD3 R2, PT, PT, -R97, RZ, RZ ;  /* 0x000000ff61027210 */ /* 0x000fe20007ffe1ff */
[----:B------:R-:W-:Y:S02]  /*1340*/  @!P1 IMAD R5, R6, R9, R97 ;  /* 0x0000000906059224 */ /* 0x000fe400078e0261 */
[----:B------:R-:W-:Y:S02]  /*1350*/  @!P1 IMAD.MOV.U32 R97, RZ, RZ, R3 ;  /* 0x000000ffff619224 */ /* 0x000fe400078e0003 */
[----:B------:R-:W-:Y:S02]  /*1360*/  IMAD R2, R14, R2, R11 ;  /* 0x000000020e027224 */ /* 0x000fe400078e020b */
[----:B------:R-:W-:-:S02]  /*1370*/  IMAD R98, R5, R4, R7 ;  /* 0x0000000405627224 */ /* 0x000fc400078e0207 */
[----:B------:R-:W-:Y:S02]  /*1380*/  IMAD R97, R97, R14, R2 ;  /* 0x0000000e61617224 */ /* 0x000fe400078e0202 */
.L_x_18:
[----:B------:R-:W-:Y:S05]  /*1390*/  BRA.U UP3, `(.L_x_19) ;  /* 0x0000000103407547 */ /* 0x000fea000b800000 */
[----:B------:R-:W1:Y:S08]  /*13a0*/  LDC.64 R4, c[0x0][0xb10] ;  /* 0x0002c400ff047b82 */ /* 0x000e700000000a00 */
[----:B------:R-:W2:Y:S08]  /*13b0*/  LDC.64 R2, c[0x0][0xb18] ;  /* 0x0002c600ff027b82 */ /* 0x000eb00000000a00 */
[----:B------:R-:W3:Y:S08]  /*13c0*/  LDC R6, c[0x0][0xb20] ;  /* 0x0002c800ff067b82 */ /* 0x000ef00000000800 */
[----:B------:R-:W4:Y:S01]  /*13d0*/  LDC R12, c[0x0][0xb0c] ;  /* 0x0002c300ff0c7b82 */ /* 0x000f220000000800 */
[----:B-1----:R-:W-:-:S05]  /*13e0*/  IMAD.HI.U32 R4, R97, R4, RZ ;  /* 0x0000000461047227 */ /* 0x002fca00078e00ff */
[----:B------:R-:W-:Y:S01]  /*13f0*/  SHF.R.U32.HI R4, RZ, R5, R4 ;  /* 0x00000005ff047219 */ /* 0x000fe20000011604 */
[----:B--2---:R-:W-:Y:S01]  /*1400*/  IMAD.HI.U32 R3, R98, R3, RZ ;  /* 0x0000000362037227 */ /* 0x004fe200078e00ff */
[----:B------:R-:W-:-:S04]  /*1410*/  ISETP.NE.AND P0, PT, R2, 0x1, PT ;  /* 0x000000010200780c */ /* 0x000fc80003f05270 */
[----:B---3--:R-:W-:-:S04]  /*1420*/  SHF.R.U32.HI R3, RZ, R6, R3 ;  /* 0x00000006ff037219 */ /* 0x008fc80000011603 */
[----:B------:R-:W-:Y:S02]  /*1430*/  SEL R3, R98, R3, !P0 ;  /* 0x0000000362037207 */ /* 0x000fe40004000000 */
[----:B----4-:R-:W-:-:S04]  /*1440*/  ISETP.NE.AND P1, PT, R12, 0x1, PT ;  /* 0x000000010c00780c */ /* 0x010fc80003f25270 */
[----:B------:R-:W-:-:S05]  /*1450*/  SEL R6, R97, R4, !P1 ;  /* 0x0000000461067207 */ /* 0x000fca0004800000 */
[----:B------:R-:W-:Y:S02]  /*1460*/  IMAD.IADD R4, R3, 0x1, -R6 ;  /* 0x0000000103047824 */ /* 0x000fe400078e0a06 */
[----:B------:R-:W-:Y:S02]  /*1470*/  IMAD.IADD R3, R6, 0x1, -R3 ;  /* 0x0000000106037824 */ /* 0x000fe400078e0a03 */
[----:B------:R-:W-:Y:S02]  /*1480*/  IMAD R97, R4, R12, R97 ;  /* 0x0000000c04617224 */ /* 0x000fe400078e0261 */
[----:B------:R-:W-:Y:S02]  /*1490*/  IMAD R98, R3, R2, R98 ;  /* 0x0000000203627224 */ /* 0x000fe400078e0262 */
.L_x_19:
[----:B------:R-:W-:Y:S05]  /*14a0*/  BRA.U !UP1, `(.L_x_20) ;  /* 0x00000001090c7547 */ /* 0x000fea000b800000 */
[----:B------:R-:W-:Y:S01]  /*14b0*/  UCGABAR_WAIT ;  /* 0x0000000000007dc7 */ /* 0x000fe20008000000 */
[----:B------:R-:W-:Y:S01]  /*14c0*/  CCTL.IVALL ;  /* 0x00000000ff00798f */ /* 0x000fe20002000000 */
[----:B------:R-:W-:Y:S05]  /*14d0*/  BRA `(.L_x_21) ;  /* 0x0000000000047947 */ /* 0x000fea0003800000 */
.L_x_20:
[----:B------:R-:W-:Y:S06]  /*14e0*/  BAR.SYNC.DEFER_BLOCKING 0x0 ;  /* 0x0000000000007b1d */ /* 0x000fec0000010000 */
.L_x_21:
[----:B------:R-:W-:Y:S05]  /*14f0*/  BRA.U UP2, `(.L_x_22) ;  /* 0x0000001102907547 */ /* 0x000fea000b800000 */
[----:B------:R-:W1:Y:S01]  /*1500*/  LDCU UR15, c[0x0][0x38c] ;  /* 0x00007180ff0f77ac */ /* 0x000e620008000800 */
[----:B------:R-:W2:Y:S01]  /*1510*/  LDC R9, c[0x0][0x370] ;  /* 0x0000dc00ff097b82 */ /* 0x000ea20000000800 */
[C---:B------:R-:W-:Y:S01]  /*1520*/  IMAD.SHL.U32 R17, R11.reuse, 0x20, RZ ;  /* 0x000000200b117824 */ /* 0x040fe200078e00ff */
[----:B------:R-:W-:Y:S01]  /*1530*/  PLOP3.LUT P1, PT, PT, PT, UP5, 0x80, 0x8 ;  /* 0x000000000008781c */ /* 0x000fe20003f2f058 */
[----:B------:R-:W-:Y:S01]  /*1540*/  UISETP.NE.AND UP1, UPT, UR10, URZ, UPT ;  /* 0x000000ff0a00728c */ /* 0x000fe2000bf25270 */
[----:B------:R-:W-:Y:S01]  /*1550*/  ISETP.NE.AND P4, PT, R10, RZ, P5 ;  /* 0x000000ff0a00720c */ /* 0x000fe20002f85270 */
[----:B------:R-:W-:Y:S01]  /*1560*/  IMAD.SHL.U32 R16, R11, 0x40, RZ ;  /* 0x000000400b107824 */ /* 0x000fe200078e00ff */
[----:B------:R-:W-:Y:S01]  /*1570*/  PLOP3.LUT P1, PT, P1, PT, PT, 0x8, 0x80 ;  /* 0x000000000080781c */ /* 0x000fe20000f2e170 */
[----:B------:R-:W-:Y:S01]  /*1580*/  IMAD.MOV.U32 R15, RZ, RZ, 0x1 ;  /* 0x00000001ff0f7424 */ /* 0x000fe200078e00ff */
[----:B------:R-:W3:Y:S01]  /*1590*/  LDC R0, c[0x0][0x374] ;  /* 0x0000dd00ff007b82 */ /* 0x000ee20000000800 */
[----:B------:R-:W-:Y:S01]  /*15a0*/  IMAD.MOV.U32 R14, RZ, RZ, RZ ;  /* 0x000000ffff0e7224 */ /* 0x000fe200078e00ff */
[----:B------:R-:W-:Y:S01]  /*15b0*/  CS2R R12, SRZ ;  /* 0x00000000000c7805 */ /* 0x000fe2000001ff00 */
[----:B------:R-:W-:Y:S01]  /*15c0*/  IMAD.MOV.U32 R10, RZ, RZ, 0x1 ;  /* 0x00000001ff0a7424 */ /* 0x000fe200078e00ff */
[----:B------:R-:W-:Y:S01]  /*15d0*/  LOP3.LUT R17, R17, 0x20, RZ, 0xc0, !PT ;  /* 0x0000002011117812 */ /* 0x000fe200078ec0ff */
[----:B------:R-:W4:Y:S01]  /*15e0*/  LDCU.64 UR24, c[0x0][0x348] ;  /* 0x00006900ff1877ac */ /* 0x000f220008000a00 */
[----:B-1----:R-:W-:-:S02]  /*15f0*/  UIADD3 UR4, UPT, UPT, UR15, 0x1f, URZ ;  /* 0x0000001f0f047890 */ /* 0x002fc4000fffe0ff */
[----:B------:R-:W-:Y:S02]  /*1600*/  USEL UR7, UR7, 0x2, UP1 ;  /* 0x0000000207077887 */ /* 0x000fe40008800000 */
[----:B------:R-:W-:Y:S01]  /*1610*/  USHF.R.S32.HI UR22, URZ, 0x1f, UR4 ;  /* 0x0000001fff167899 */ /* 0x000fe20008011404 */
[----:B------:R-:W-:-:S03]  /*1620*/  UMOV UR13, URZ ;  /* 0x000000ff000d7c82 */ /* 0x000fc60008000000 */
[----:B------:R-:W-:Y:S02]  /*1630*/  ULEA.HI UR22, UR22, UR4, URZ, 0x5 ;  /* 0x0000000416167291 */ /* 0x000fe4000f8f28ff */
[----:B------:R-:W-:Y:S02]  /*1640*/  UIADD3 UR4, UPT, UPT, UR15, -0x1, URZ ;  /* 0xffffffff0f047890 */ /* 0x000fe4000fffe0ff */
[----:B------:R-:W-:Y:S02]  /*1650*/  USHF.R.S32.HI UR22, URZ, 0x5, UR22 ;  /* 0x00000005ff167899 */ /* 0x000fe40008011416 */
[----:B------:R-:W-:Y:S02]  /*1660*/  UISETP.GE.U32.AND UP2, UPT, UR4, -0x3f, UPT ;  /* 0xffffffc10400788c */ /* 0x000fe4000bf46070 */
[----:B------:R-:W-:Y:S02]  /*1670*/  UISETP.LT.U32.AND UP0, UPT, UR22, 0x3, UPT ;  /* 0x000000031600788c */ /* 0x000fe4000bf01070 */
[----:B------:R-:W-:-:S02]  /*1680*/  UIADD3 UR15, UPT, UPT, UR15, 0x3e, URZ ;  /* 0x0000003e0f0f7890 */ /* 0x000fc4000fffe0ff */
[----:B------:R-:W-:-:S04]  /*1690*/  USEL UR21, UR22, 0x3, UP0 ;  /* 0x0000000316157887 */ /* 0x000fc80008000000 */
[----:B------:R-:W-:Y:S02]  /*16a0*/  UIADD3 UR6, UPT, UPT, UR21, -0x1, URZ ;  /* 0xffffffff15067890 */ /* 0x000fe4000fffe0ff */
[----:B------:R-:W-:Y:S02]  /*16b0*/  @UP2 UIADD3 UR6, UPT, UPT, UR21, URZ, URZ ;  /* 0x000000ff15062290 */ /* 0x000fe4000fffe0ff */
[----:B------:R-:W-:Y:S02]  /*16c0*/  UIADD3 UR14, UPT, UPT, UR22, -UR21, URZ ;  /* 0x80000015160e7290 */ /* 0x000fe4000fffe0ff */
[----:B------:R-:W-:Y:S02]  /*16d0*/  UIADD3 UR5, UPT, UPT, UR6, 0x1, URZ ;  /* 0x0000000106057890 */ /* 0x000fe4000fffe0ff */
[----:B--2-4-:R-:W-:-:S12]  /*16e0*/  UIADD3 UR6, UPT, UPT, -UR6, URZ, URZ ;  /* 0x000000ff06067290 */ /* 0x014fd8000fffe1ff */
.L_x_42:
[----:B------:R-:W-:Y:S01]  /*16f0*/  UISETP.NE.AND UP0, UPT, UR37, URZ, UPT ;  /* 0x000000ff2500728c */ /* 0x000fe2000bf05270 */
[----:B------:R-:W1:Y:S08]  /*1700*/  S2UR UR37, SR_CgaCtaId ;  /* 0x00000000002579c3 */ /* 0x000e700000008800 */
[----:B------:R-:W-:Y:S05]  /*1710*/  BRA.U UP0, `(.L_x_23) ;  /* 0x0000000100347547 */ /* 0x000fea000b800000 */
[----:B------:R-:W2:Y:S01]  /*1720*/  S2R R2, SR_CgaCtaId ;  /* 0x0000000000027919 */ /* 0x000ea20000008800 */
[----:B------:R-:W-:-:S04]  /*1730*/  MOV R3, 0x400 ;  /* 0x0000040000037802 */ /* 0x000fc80000000f00 */
[----:B--2---:R-:W-:Y:S02]  /*1740*/  LEA R3, R2, R3, 0x18 ;  /* 0x0000000302037211 */ /* 0x004fe400078ec0ff */
[----:B------:R-:W-:-:S03]  /*1750*/  SHF.L.U32 R2, R10, 0x1f, RZ ;  /* 0x0000001f0a027819 */ /* 0x000fc600000006ff */
[----:B------:R-:W-:-:S04]  /*1760*/  IMAD R3, R12, 0x8, R3 ;  /* 0x000000080c037824 */ /* 0x000fc800078e0203 */
[----:B------:R-:W2:Y:S02]  /*1770*/  SYNCS.PHASECHK.TRANS64.TRYWAIT P0, [R3+URZ+0xc0], R2 ;  /* 0x0000c002030075a7 */ /* 0x000ea400080011ff */
[----:B--2---:R-:W-:Y:S05]  /*1780*/  @!P0 BRA `(.L_x_24) ;  /* 0x0000004c00d88947 */ /* 0x004fea0003800000 */
.L_x_112:
[----:B------:R-:W-:Y:S01]  /*1790*/  VIADD R12, R12, 0x1 ;  /* 0x000000010c0c7836 */ /* 0x000fe20000000000 */
[----:B------:R2:W-:Y:S04]  /*17a0*/  SYNCS.ARRIVE.TRANS64.A1T0 RZ, [R3+URZ+0xb0], RZ ;  /* 0x0000b0ff03ff79a7 */ /* 0x0005e800081000ff */
[----:B------:R-:W-:-:S04]  /*17b0*/  ISETP.NE.AND P0, PT, R12, 0x2, PT ;  /* 0x000000020c00780c */ /* 0x000fc80003f05270 */
[----:B------:R-:W-:Y:S02]  /*17c0*/  SEL R12, R12, RZ, P0 ;  /* 0x000000ff0c0c7207 */ /* 0x000fe40000000000 */
[----:B--2---:R-:W-:-:S04]  /*17d0*/  SEL R3, RZ, 0x1, P0 ;  /* 0x00000001ff037807 */ /* 0x004fc80000000000 */
[----:B------:R-:W-:-:S07]  /*17e0*/  LOP3.LUT R10, R10, R3, RZ, 0x3c, !PT ;  /* 0x000000030a0a7212 */ /* 0x000fce00078e3cff */
.L_x_23:
[----:B------:R-:W-:Y:S01]  /*17f0*/  UMOV UR4, 0x400 ;  /* 0x0000040000047882 */ /* 0x000fe20000000000 */
[----:B------:R-:W-:Y:S01]  /*1800*/  LEA.HI R3, R97, R97, RZ, 0x1 ;  /* 0x0000006161037211 */ /* 0x000fe200078f08ff */
[----:B-1----:R-:W-:Y:S01]  /*1810*/  ULEA UR4, UR37, UR4, 0x18 ;  /* 0x0000000425047291 */ /* 0x002fe2000f8ec0ff */
[----:B------:R-:W-:Y:S01]  /*1820*/  SHF.L.U32 R2, R15, 0x1f, RZ ;  /* 0x0000001f0f027819 */ /* 0x000fe200000006ff */
[----:B------:R-:W-:Y:S01]  /*1830*/  UISETP.GE.U32.AND UP0, UPT, UR15, 0x3f, UPT ;  /* 0x0000003f0f00788c */ /* 0x000fe2000bf06070 */
[----:B------:R-:W-:Y:S01]  /*1840*/  R2UR UR35, R16 ;  /* 0x00000000102372ca */ /* 0x000fe200000e0000 */
[----:B------:R-:W-:Y:S01]  /*1850*/  ULEA UR8, UR13, UR4, 0x3 ;  /* 0x000000040d087291 */ /* 0x000fe2000f8e18ff */
[----:B------:R-:W-:Y:S01]  /*1860*/  IMAD.SHL.U32 R3, R3, 0x40, RZ ;  /* 0x0000004003037824 */ /* 0x000fe200078e00ff */
[----:B------:R-:W-:Y:S01]  /*1870*/  R2UR UR11, R17 ;  /* 0x00000000110b72ca */ /* 0x000fe200000e0000 */
[----:B------:R-:W-:-:S03]  /*1880*/  UMOV UR23, URZ ;  /* 0x000000ff00177c82 */ /* 0x000fc60008000000 */
[----:B------:R-:W-:-:S03]  /*1890*/  LOP3.LUT R3, R3, 0xffffff80, RZ, 0xc0, !PT ;  /* 0xffffff8003037812 */ /* 0x000fc600078ec0ff */
[----:B------:R1:W2:Y:S01]  /*18a0*/  SYNCS.PHASECHK.TRANS64.TRYWAIT P0, [UR8+0x18], R2 ;  /* 0x00001802ff0075a7 */ /* 0x0002a20008001108 */
[----:B------:R-:W-:Y:S02]  /*18b0*/  R2UR UR9, R3 ;  /* 0x00000000030972ca */ /* 0x000fe400000e0000 */
[----:B------:R-:W-:-:S11]  /*18c0*/  R2UR UR8, R98 ;  /* 0x00000000620872ca */ /* 0x000fd600000e0000 */
[----:B------:R-:W-:Y:S02]  /*18d0*/  ULOP3.LUT UR35, UR9, 0x40, UR35, 0xf8, !UPT ;  /* 0x0000004009237892 */ /* 0x000fe4000f8ef823 */
[----:B------:R-:W-:Y:S01]  /*18e0*/  ULEA UR11, UR8, UR11, 0x6 ;  /* 0x0000000b080b7291 */ /* 0x000fe2000f8e30ff */
[----:B------:R-:W-:Y:S11]  /*18f0*/  BRA.U !UP0, `(.L_x_25) ;  /* 0x0000000108c07547 */ /* 0x000ff6000b800000 */
[----:B------:R-:W-:Y:S01]  /*1900*/  UMOV UR16, UR6 ;  /* 0x0000000600107c82 */ /* 0x000fe20008000000 */
[----:B------:R-:W-:Y:S01]  /*1910*/  UMOV UR17, UR13 ;  /* 0x0000000d00117c82 */ /* 0x000fe20008000000 */
[----:B------:R-:W-:-:S05]  /*1920*/  UMOV UR34, URZ ;  /* 0x000000ff00227c82 */ /* 0x000fca0008000000 */
.L_x_31:
[----:B------:R-:W-:Y:S01]  /*1930*/  ULEA UR33, UR17, UR4, 0x3 ;  /* 0x0000000411217291 */ /* 0x000fe2000f8e18ff */
[----:B------:R-:W-:Y:S01]  /*1940*/  @P5 MOV R3, 0x1800 ;  /* 0x0000180000035802 */ /* 0x000fe20000000f00 */
[----:B-12-4-:R-:W-:Y:S10]  /*1950*/  @P0 BRA `(.L_x_26) ;  /* 0x00000000000c0947 */ /* 0x016ff40003800000 */
[----:B------:R-:W-:-:S04]  /*1960*/  SHF.L.U32 R5, R15, 0x1f, RZ ;  /* 0x0000001f0f057819 */ /* 0x000fc800000006ff */
[----:B------:R-:W2:Y:S02]  /*1970*/  SYNCS.PHASECHK.TRANS64.TRYWAIT P0, [UR33+0x18], R5 ;  /* 0x00001805ff0075a7 */ /* 0x000ea40008001121 */
[----:B--2---:R-:W-:Y:S05]  /*1980*/  @!P0 BRA `(.L_x_27) ;  /* 0x0000004c006c8947 */ /* 0x004fea0003800000 */
.L_x_26:
[----:B------:R2:W-:Y:S01]  /*1990*/  @P5 SYNCS.ARRIVE.TRANS64 RZ, [UR33], R3 ;  /* 0x00000003ffff59a7 */ /* 0x0005e20008000021 */
[----:B------:R-:W-:Y:S02]  /*19a0*/  ULOP3.LUT UR8, UR7, 0x2, URZ, 0xfc, !UPT ;  /* 0x0000000207087892 */ /* 0x000fe4000f8efcff */
[----:B------:R-:W-:Y:S02]  /*19b0*/  UIADD3 UR16, UPT, UPT, UR16, 0x1, URZ ;  /* 0x0000000110107890 */ /* 0x000fe4000fffe0ff */
[----:B------:R-:W-:Y:S02]  /*19c0*/  UISETP.NE.AND UP0, UPT, UR8, 0x2, UPT ;  /* 0x000000020800788c */ /* 0x000fe4000bf05270 */
[----:B------:R-:W-:-:S07]  /*19d0*/  UISETP.NE.AND UP2, UPT, UR16, 0x1, UPT ;  /* 0x000000011000788c */ /* 0x000fce000bf45270 */
[----:B------:R-:W-:Y:S05]  /*19e0*/  BRA.U UP0, `(.L_x_28) ;  /* 0x0000000100047547 */ /* 0x000fea000b800000 */
[----:B------:R-:W-:Y:S05]  /*19f0*/  BPT.TRAP 0x1 ;  /* 0x000000040000795c */ /* 0x000fea0000300000 */
.L_x_28:
[----:B------:R-:W-:Y:S04]  /*1a00*/  BSSY.RECONVERGENT B0, `(.L_x_29) ;  /* 0x0000003000007945 */ /* 0x000fe80003800200 */
[----:B------:R-:W-:Y:S05]  /*1a10*/  @!P4 BRA `(.L_x_30) ;  /* 0x000000000004c947 */ /* 0x000fea0003800000 */
[----:B------:R-:W-:Y:S05]  /*1a20*/  BPT.TRAP 0x1 ;  /* 0x000000040000795c */ /* 0x000fea0000300000 */
.L_x_30:
[----:B------:R-:W-:Y:S05]  /*1a30*/  BSYNC.RECONVERGENT B0 ;  /* 0x0000000000007941 */ /* 0x000fea0003800200 */
.L_x_29:
[----:B------:R-:W-:Y:S02]  /*1a40*/  UIADD3 UR13, UPT, UPT, UR17, 0x1, URZ ;  /* 0x00000001110d7890 */ /* 0x000fe4000fffe0ff */
[----:B------:R-:W-:Y:S02]  /*1a50*/  ULEA UR32, UR17, UR4, 0xb ;  /* 0x0000000411207291 */ /* 0x000fe4000f8e58ff */
[----:B------:R-:W-:Y:S02]  /*1a60*/  UISETP.NE.AND UP0, UPT, UR13, 0x3, UPT ;  /* 0x000000030d00788c */ /* 0x000fe4000bf05270 */
[----:B------:R-:W-:Y:S02]  /*1a70*/  UIADD3 UR28, UP1, UPT, UR24, 0x80, URZ ;  /* 0x00000080181c7890 */ /* 0x000fe4000ff3e0ff */
[----:B------:R-:W-:Y:S02]  /*1a80*/  USEL UR9, URZ, 0x1, UP0 ;  /* 0x00000001ff097887 */ /* 0x000fe40008000000 */
[----:B------:R-:W-:-:S02]  /*1a90*/  USEL UR13, UR13, URZ, UP0 ;  /* 0x000000ff0d0d7287 */ /* 0x000fc40008000000 */
[----:B------:R-:W-:Y:S02]  /*1aa0*/  UIADD3 UR26, UP0, UPT, UR24, 0x180, URZ ;  /* 0x00000180181a7890 */ /* 0x000fe4000ff1e0ff */
[----:B------:R-:W-:Y:S01]  /*1ab0*/  ULEA UR8, UR13, UR4, 0x3 ;  /* 0x000000040d087291 */ /* 0x000fe2000f8e18ff */
[----:B------:R-:W-:Y:S01]  /*1ac0*/  LOP3.LUT R15, R15, UR9, RZ, 0x3c, !PT ;  /* 0x000000090f0f7c12 */ /* 0x000fe2000f8e3cff */
[----:B------:R-:W-:Y:S02]  /*1ad0*/  ULOP3.LUT UR33, UR33, 0xfefffff8, URZ, 0xc0, !UPT ;  /* 0xfefffff821217892 */ /* 0x000fe4000f8ec0ff */
[----:B------:R-:W-:Y:S01]  /*1ae0*/  UIADD3.X UR29, UPT, UPT, URZ, UR25, URZ, UP1, !UPT ;  /* 0x00000019ff1d7290 */ /* 0x000fe20008ffe4ff */
[----:B-1----:R-:W-:Y:S01]  /*1af0*/  SHF.L.U32 R2, R15, 0x1f, RZ ;  /* 0x0000001f0f027819 */ /* 0x002fe200000006ff */
[----:B------:R-:W-:Y:S02]  /*1b00*/  UIADD3 UR32, UPT, UPT, UR32, 0x2400, URZ ;  /* 0x0000240020207890 */ /* 0x000fe4000fffe0ff */
[----:B------:R-:W-:Y:S01]  /*1b10*/  UIADD3.X UR27, UPT, UPT, URZ, UR25, URZ, UP0, !UPT ;  /* 0x00000019ff1b7290 */ /* 0x000fe200087fe4ff */
[----:B------:R4:W1:Y:S01]  /*1b20*/  SYNCS.PHASECHK.TRANS64.TRYWAIT P0, [UR8+0x18], R2 ;  /* 0x00001802ff0075a7 */ /* 0x0008620008001108 */
[----:B------:R-:W-:Y:S01]  /*1b30*/  ULEA UR8, UR17, UR4, 0xa ;  /* 0x0000000411087291 */ /* 0x000fe2000f8e50ff */
[----:B------:R-:W-:Y:S01]  /*1b40*/  UMOV UR18, 0x0 ;  /* 0x0000000000127882 */ /* 0x000fe20000000000 */
[----:B------:R-:W-:-:S02]  /*1b50*/  UMOV UR19, 0x10000000 ;  /* 0x1000000000137882 */ /* 0x000fc40000000000 */
[----:B------:R-:W-:Y:S01]  /*1b60*/  UIADD3 UR8, UPT, UPT, UR8, 0x3c00, URZ ;  /* 0x00003c0008087890 */ /* 0x000fe2000fffe0ff */
[----:B------:R2:W-:Y:S01]  /*1b70*/  UTMALDG.3D.2CTA [UR32], [UR28], desc[UR18] ;  /* 0x000012201c0075b4 */ /* 0x0005e20008211000 */
[----:B------:R-:W-:Y:S01]  /*1b80*/  UMOV UR10, UR34 ;  /* 0x00000022000a7c82 */ /* 0x000fe20008000000 */
[----:B------:R-:W-:Y:S01]  /*1b90*/  UMOV UR12, UR36 ;  /* 0x00000024000c7c82 */ /* 0x000fe20008000000 */
[----:B------:R-:W-:Y:S01]  /*1ba0*/  UMOV UR9, UR33 ;  /* 0x0000002100097c82 */ /* 0x000fe20008000000 */
[----:B------:R-:W-:Y:S01]  /*1bb0*/  UMOV UR23, UR5 ;  /* 0x0000000500177c82 */ /* 0x000fe20008000000 */
[----:B------:R-:W-:-:S03]  /*1bc0*/  UMOV UR17, UR13 ;  /* 0x0000000d00117c82 */ /* 0x000fc60008000000 */
[----:B------:R4:W-:Y:S01]  /*1bd0*/  UTMALDG.3D.2CTA [UR8], [UR26], desc[UR18] ;  /* 0x000012081a0075b4 */ /* 0x0009e20008211000 */
[----:B--2---:R-:W-:Y:S01]  /*1be0*/  UIADD3 UR34, UPT, UPT, UR34, 0x20, URZ ;  /* 0x0000002022227890 */ /* 0x004fe2000fffe0ff */
[----:B------:R-:W-:Y:S11]  /*1bf0*/  BRA.U UP2, `(.L_x_31) ;  /* 0xfffffffd024c7547 */ /* 0x000ff6000b83ffff */
.L_x_25:
[----:B----4-:R-:W-:Y:S01]  /*1c00*/  ULEA UR8, UR13, UR4, 0x3 ;  /* 0x000000040d087291 */ /* 0x010fe2000f8e18ff */
[----:B-1----:R-:W-:Y:S01]  /*1c10*/  SHF.L.U32 R2, R15, 0x1f, RZ ;  /* 0x0000001f0f027819 */ /* 0x002fe200000006ff */
[----:B------:R-:W-:Y:S01]  /*1c20*/  @!P1 SYNCS.ARRIVE.TRANS64.A1T0 RZ, [UR4+0x48], RZ ;  /* 0x000048ffffff99a7 */ /* 0x000fe20008100004 */
[----:B------:R-:W-:-:S06]  /*1c30*/  UISETP.GT.AND UP0, UPT, UR22, UR21, UPT ;  /* 0x000000151600728c */ /* 0x000fcc000bf04270 */
[----:B--2---:R1:W2:Y:S03]  /*1c40*/  SYNCS.PHASECHK.TRANS64.TRYWAIT P0, [UR8+0x18], R2 ;  /* 0x00001802ff0075a7 */ /* 0x0042a60008001108 */
[----:B------:R-:W-:Y:S05]  /*1c50*/  BRA.U !UP0, `(.L_x_32) ;  /* 0x0000000108c07547 */ /* 0x000fea000b800000 */
[----:B------:R-:W-:Y:S01]  /*1c60*/  UIADD3 UR26, UPT, UPT, UR14, UR23, URZ ;  /* 0x000000170e1a7290 */ /* 0x000fe2000fffe0ff */
[----:B------:R-:W-:-:S11]  /*1c70*/  UMOV UR27, UR13 ;  /* 0x0000000d001b7c82 */ /* 0x000fd60008000000 */
.L_x_38:
[----:B------:R-:W-:Y:S01]  /*1c80*/  ULEA UR17, UR27, UR4, 0x3 ;  /* 0x000000041b117291 */ /* 0x000fe2000f8e18ff */
[----:B--2---:R-:W-:Y:S01]  /*1c90*/  @P5 MOV R3, 0x1800 ;  /* 0x0000180000035802 */ /* 0x004fe20000000f00 */
[----:B-12---:R-:W-:Y:S10]  /*1ca0*/  @P0 BRA `(.L_x_33) ;  /* 0x00000000000c0947 */ /* 0x006ff40003800000 */
[----:B------:R-:W-:-:S04]  /*1cb0*/  SHF.L.U32 R5, R15, 0x1f, RZ ;  /* 0x0000001f0f057819 */ /* 0x000fc800000006ff */
[----:B------:R-:W2:Y:S02]  /*1cc0*/  SYNCS.PHASECHK.TRANS64.TRYWAIT P0, [UR17+0x18], R5 ;  /* 0x00001805ff0075a7 */ /* 0x000ea40008001111 */
[----:B--2---:R-:W-:Y:S05]  /*1cd0*/  @!P0 BRA `(.L_x_34) ;  /* 0x0000004800b08947 */ /* 0x004fea0003800000 */
.L_x_33:
[----:B------:R2:W-:Y:S01]  /*1ce0*/  @P5 SYNCS.ARRIVE.TRANS64 RZ, [UR17], R3 ;  /* 0x00000003ffff59a7 */ /* 0x0005e20008000011 */
[----:B------:R-:W-:-:S04]  /*1cf0*/  ULOP3.LUT UR8, UR7, 0x2, URZ, 0xfc, !UPT ;  /* 0x0000000207087892 */ /* 0x000fc8000f8efcff */
[----:B------:R-:W-:-:S09]  /*1d00*/  UISETP.NE.AND UP0, UPT, UR8, 0x2, UPT ;  /* 0x000000020800788c */ /* 0x000fd2000bf05270 */
[----:B------:R-:W-:Y:S05]  /*1d10*/  BRA.U UP0, `(.L_x_35) ;  /* 0x0000000100047547 */ /* 0x000fea000b800000 */
[----:B------:R-:W-:Y:S05]  /*1d20*/  BPT.TRAP 0x1 ;  /* 0x000000040000795c */ /* 0x000fea0000300000 */
.L_x_35:
[----:B------:R-:W-:Y:S04]  /*1d30*/  BSSY.RECONVERGENT B0, `(.L_x_36) ;  /* 0x0000003000007945 */ /* 0x000fe80003800200 */
[----:B------:R-:W-:Y:S05]  /*1d40*/  @!P4 BRA `(.L_x_37) ;  /* 0x000000000004c947 */ /* 0x000fea0003800000 */
[----:B------:R-:W-:Y:S05]  /*1d50*/  BPT.TRAP 0x1 ;  /* 0x000000040000795c */ /* 0x000fea0000300000 */
.L_x_37:
[----:B------:R-:W-:Y:S05]  /*1d60*/  BSYNC.RECONVERGENT B0 ;  /* 0x0000000000007941 */ /* 0x000fea0003800200 */
.L_x_36:
        /* <DEDUP_REMOVED lines=9> */
[----:B------:R-:W-:Y:S02]  /*1e00*/  USHF.L.U32 UR18, UR23, 0x5, URZ ;  /* 0x0000000517127899 */ /* 0x000fe400080006ff */
[----:B------:R-:W-:Y:S01]  /*1e10*/  ULOP3.LUT UR17, UR17, 0xfefffff8, URZ, 0xc0, !UPT ;  /* 0xfefffff811117892 */ /* 0x000fe2000f8ec0ff */
[----:B-1----:R-:W-:Y:S01]  /*1e20*/  SHF.L.U32 R2, R15, 0x1f, RZ ;  /* 0x0000001f0f027819 */ /* 0x002fe200000006ff */
[----:B------:R-:W-:Y:S02]  /*1e30*/  UIADD3 UR16, UPT, UPT, UR16, 0x2400, URZ ;  /* 0x0000240010107890 */ /* 0x000fe4000fffe0ff */
[----:B------:R-:W-:Y:S01]  /*1e40*/  UIADD3.X UR33, UPT, UPT, URZ, UR25, URZ, UP1, !UPT ;  /* 0x00000019ff217290 */ /* 0x000fe20008ffe4ff */
[----:B------:R4:W1:Y:S01]  /*1e50*/  SYNCS.PHASECHK.TRANS64.TRYWAIT P0, [UR8+0x18], R2 ;  /* 0x00001802ff0075a7 */ /* 0x0008620008001108 */
[----:B------:R-:W-:-:S02]  /*1e60*/  ULEA UR8, UR27, UR4, 0xa ;  /* 0x000000041b087291 */ /* 0x000fc4000f8e50ff */
[----:B------:R-:W-:Y:S02]  /*1e70*/  UIADD3.X UR31, UPT, UPT, URZ, UR25, URZ, UP0, !UPT ;  /* 0x00000019ff1f7290 */ /* 0x000fe400087fe4ff */
[----:B------:R-:W-:Y:S01]  /*1e80*/  UIADD3 UR8, UPT, UPT, UR8, 0x3c00, URZ ;  /* 0x00003c0008087890 */ /* 0x000fe2000fffe0ff */
[----:B------:R-:W-:Y:S01]  /*1e90*/  UMOV UR28, 0x0 ;  /* 0x00000000001c7882 */ /* 0x000fe20000000000 */
[----:B------:R-:W-:Y:S01]  /*1ea0*/  UMOV UR29, 0x10000000 ;  /* 0x10000000001d7882 */ /* 0x000fe20000000000 */
[----:B------:R-:W-:Y:S01]  /*1eb0*/  UMOV UR19, UR35 ;  /* 0x0000002300137c82 */ /* 0x000fe20008000000 */
[----:B------:R-:W-:Y:S01]  /*1ec0*/  UMOV UR20, UR36 ;  /* 0x0000002400147c82 */ /* 0x000fe20008000000 */
[----:B------:R-:W-:Y:S01]  /*1ed0*/  UMOV UR12, UR36 ;  /* 0x00000024000c7c82 */ /* 0x000fe20008000000 */
[----:B------:R-:W-:Y:S01]  /*1ee0*/  UMOV UR9, UR17 ;  /* 0x0000001100097c82 */ /* 0x000fe20008000000 */
[----:B------:R-:W-:Y:S01]  /*1ef0*/  UMOV UR10, UR18 ;  /* 0x00000012000a7c82 */ /* 0x000fe20008000000 */
[----:B------:R4:W-:Y:S01]  /*1f00*/  UTMALDG.3D.2CTA [UR16], [UR32], desc[UR28] ;  /* 0x00001c10200075b4 */ /* 0x0009e20008211000 */
[----:B------:R-:W-:Y:S01]  /*1f10*/  UIADD3 UR23, UPT, UPT, UR23, 0x1, URZ ;  /* 0x0000000117177890 */ /* 0x000fe2000fffe0ff */
[----:B------:R-:W-:-:S03]  /*1f20*/  UMOV UR27, UR13 ;  /* 0x0000000d001b7c82 */ /* 0x000fc60008000000 */
[----:B------:R-:W-:Y:S01]  /*1f30*/  UISETP.NE.AND UP0, UPT, UR23, UR26, UPT ;  /* 0x0000001a1700728c */ /* 0x000fe2000bf05270 */
[----:B------:R4:W-:Y:S08]  /*1f40*/  UTMALDG.3D.2CTA [UR8], [UR30], desc[UR28] ;  /* 0x00001c081e0075b4 */ /* 0x0009f00008211000 */
[----:B----4-:R-:W-:Y:S05]  /*1f50*/  BRA.U UP0, `(.L_x_38) ;  /* 0xfffffffd00487547 */ /* 0x010fea000b83ffff */
.L_x_32:
[C---:B-1----:R-:W-:Y:S01]  /*1f60*/  LEA R2, R14.reuse, UR4, 0x3 ;  /* 0x000000040e027c11 */ /* 0x042fe2000f8e18ff */
[----:B------:R-:W-:Y:S01]  /*1f70*/  NOP ;  /* 0x0000000000007918 */ /* 0x000fe20000000000 */
[----:B--2---:R-:W-:Y:S02]  /*1f80*/  SHF.L.U32 R3, R13, 0x1f, RZ ;  /* 0x0000001f0d037819 */ /* 0x004fe400000006ff */
[----:B------:R-:W-:Y:S02]  /*1f90*/  LEA R4, R14, UR4, 0x4 ;  /* 0x000000040e047c11 */ /* 0x000fe4000f8e20ff */
[----:B------:R-:W1:Y:S02]  /*1fa0*/  SYNCS.PHASECHK.TRANS64.TRYWAIT P0, [R2+URZ+0x50], R3 ;  /* 0x00005003020075a7 */ /* 0x000e6400080011ff */
[----:B-1----:R-:W-:Y:S05]  /*1fb0*/  @!P0 BRA `(.L_x_39) ;  /* 0x0000004800108947 */ /* 0x002fea0003800000 */
.L_x_115:
[----:B------:R-:W2:Y:S01]  /*1fc0*/  LDS.128 R4, [R4+0xe0] ;  /* 0x0000e00004047984 */ /* 0x000ea20000000c00 */
[----:B------:R-:W-:Y:S01]  /*1fd0*/  ISETP.GE.AND P0, PT, R40, 0x1, PT ;  /* 0x000000012800780c */ /* 0x000fe20003f06270 */
[----:B-1----:R-:W-:Y:S01]  /*1fe0*/  VIADD R2, R2, 0x60 ;  /* 0x0000006002027836 */ /* 0x002fe20000000000 */
[----:B------:R-:W-:Y:S01]  /*1ff0*/  @!PT LDS RZ, [RZ] ;  /* 0x00000000fffff984 */ /* 0x000fe20000000800 */
[----:B------:R-:W-:Y:S01]  /*2000*/  @!PT LDS RZ, [RZ] ;  /* 0x00000000fffff984 */ /* 0x000fe20000000800 */
[----:B------:R-:W-:Y:S01]  /*2010*/  @!PT LDS RZ, [RZ] ;  /* 0x00000000fffff984 */ /* 0x000fe20000000800 */
[----:B------:R-:W-:Y:S01]  /*2020*/  @!PT LDS RZ, [RZ] ;  /* 0x00000000fffff984 */ /* 0x000fe20000000800 */
[----:B------:R1:W-:Y:S06]  /*2030*/  MEMBAR.ALL.CTA ;  /* 0x0000000000007992 */ /* 0x0003ec0000008000 */
[----:B-1----:R-:W1:Y:S01]  /*2040*/  FENCE.VIEW.ASYNC.S ;  /* 0x00000000000073c6 */ /* 0x002e620000000000 */
[----:B------:R-:W-:-:S04]  /*2050*/  PRMT R2, RZ, 0x654, R2 ;  /* 0x00000654ff027816 */ /* 0x000fc80000000002 */
[----:B-1----:R1:W-:Y:S01]  /*2060*/  SYNCS.ARRIVE.TRANS64.RED.A1T0 RZ, [R2+URZ], RZ ;  /* 0x000000ff02ff79a7 */ /* 0x0023e200081004ff */
[----:B--2---:R-:W-:-:S13]  /*2070*/  LOP3.LUT P2, RZ, R6, 0x1, RZ, 0xc0, !PT ;  /* 0x0000000106ff7812 */ /* 0x004fda000784c0ff */
[----:B------:R-:W-:Y:S01]  /*2080*/  @P2 SHF.R.U32.HI R3, RZ, 0x10, R5 ;  /* 0x00000010ff032819 */ /* 0x000fe20000011605 */
[----:B------:R-:W-:Y:S01]  /*2090*/  VOTEU.ANY UP0, P2 ;  /* 0x0000000000ff7886 */ /* 0x000fe20001000100 */
[----:B------:R-:W-:Y:S02]  /*20a0*/  @P2 MOV R11, R4 ;  /* 0x00000004000b2202 */ /* 0x000fe40000000f00 */
[----:B------:R-:W-:Y:S02]  /*20b0*/  @P2 R2UR.BROADCAST UR8, R3 ;  /* 0x00000000030822ca */ /* 0x000fe400008e0000 */
[----:B------:R-:W-:-:S11]  /*20c0*/  @P2 LOP3.LUT R8, R5, 0xffff, RZ, 0xc0, !PT ;  /* 0x0000ffff05082812 */ /* 0x000fd600078ec0ff */
[----:B------:R-:W-:Y:S01]  /*20d0*/  @UP0 UMOV UR36, UR8 ;  /* 0x0000000800240c82 */ /* 0x000fe20008000000 */
[----:B-1----:R-:W-:Y:S05]  /*20e0*/  @!P0 BRA `(.L_x_40) ;  /* 0x0000000000b88947 */ /* 0x002fea0003800000 */
[----:B------:R-:W3:Y:S01]  /*20f0*/  LDC.64 R4, c[0x0][0xb18] ;  /* 0x0002c600ff047b82 */ /* 0x000ee20000000a00 */
[----:B------:R-:W-:-:S07]  /*2100*/  ISETP.NE.AND P3, PT, R40, 0x1, PT ;  /* 0x000000012800780c */ /* 0x000fce0003f65270 */
[----:B------:R-:W1:Y:S08]  /*2110*/  LDC.64 R6, c[0x0][0xb10] ;  /* 0x0002c400ff067b82 */ /* 0x000e700000000a00 */
[----:B------:R-:W2:Y:S08]  /*2120*/  LDC R18, c[0x0][0xb20] ;  /* 0x0002c800ff127b82 */ /* 0x000eb00000000800 */
[----:B------:R-:W4:Y:S01]  /*2130*/  LDC R20, c[0x0][0xb0c] ;  /* 0x0002c300ff147b82 */ /* 0x000f220000000800 */
[----:B---3--:R-:W-:Y:S01]  /*2140*/  IMAD.HI.U32 R19, R0, R5, RZ ;  /* 0x0000000500137227 */ /* 0x008fe200078e00ff */
[----:B------:R-:W-:-:S03]  /*2150*/  ISETP.NE.AND P0, PT, R4, 0x1, PT ;  /* 0x000000010400780c */ /* 0x000fc60003f05270 */
[----:B------:R-:W-:-:S03]  /*2160*/  IMAD.HI.U32 R5, R8, R5, RZ ;  /* 0x0000000508057227 */ /* 0x000fc600078e00ff */
[----:B------:R-:W3:Y:S01]  /*2170*/  LDC.64 R2, c[0x0][0xb28] ;  /* 0x0002ca00ff027b82 */ /* 0x000ee20000000a00 */
[----:B-1----:R-:W-:-:S04]  /*2180*/  IMAD.HI.U32 R22, R9, R6, RZ ;  /* 0x0000000609167227 */ /* 0x002fc800078e00ff */
[----:B------:R-:W-:Y:S01]  /*2190*/  IMAD.HI.U32 R24, R11, R6, RZ ;  /* 0x000000060b187227 */ /* 0x000fe200078e00ff */
[----:B------:R-:W-:Y:S02]  /*21a0*/  SHF.R.U32.HI R22, RZ, R7, R22 ;  /* 0x00000007ff167219 */ /* 0x000fe40000011616 */
[-C--:B--2---:R-:W-:Y:S02]  /*21b0*/  SHF.R.U32.HI R19, RZ, R18.reuse, R19 ;  /* 0x00000012ff137219 */ /* 0x084fe40000011613 */
[----:B------:R-:W-:Y:S02]  /*21c0*/  SHF.R.U32.HI R5, RZ, R18, R5 ;  /* 0x00000012ff057219 */ /* 0x000fe40000011605 */
[----:B------:R-:W-:Y:S02]  /*21d0*/  SEL R19, R0, R19, !P0 ;  /* 0x0000001300137207 */ /* 0x000fe40004000000 */
[----:B------:R-:W-:Y:S02]  /*21e0*/  SHF.R.U32.HI R24, RZ, R7, R24 ;  /* 0x00000007ff187219 */ /* 0x000fe40000011618 */
[----:B----4-:R-:W-:-:S02]  /*21f0*/  ISETP.NE.AND P1, PT, R20, 0x1, PT ;  /* 0x000000011400780c */ /* 0x010fc40003f25270 */
[----:B------:R-:W-:Y:S02]  /*2200*/  SEL R5, R8, R5, !P0 ;  /* 0x0000000508057207 */ /* 0x000fe40004000000 */
[----:B------:R-:W-:Y:S02]  /*2210*/  SEL R21, R9, R22, !P1 ;  /* 0x0000001609157207 */ /* 0x000fe40004800000 */
[----:B------:R-:W-:Y:S01]  /*2220*/  SEL R7, R11, R24, !P1 ;  /* 0x000000180b077207 */ /* 0x000fe20004800000 */
[----:B---3--:R-:W-:-:S04]  /*2230*/  IMAD.HI.U32 R22, R19, R2, RZ ;  /* 0x0000000213167227 */ /* 0x008fc800078e00ff */
[----:B------:R-:W-:Y:S01]  /*2240*/  IMAD.HI.U32 R6, R21, R2, RZ ;  /* 0x0000000215067227 */ /* 0x000fe200078e00ff */
[----:B------:R-:W-:-:S04]  /*2250*/  @P3 SHF.R.U32.HI R19, RZ, R3, R22 ;  /* 0x00000003ff133219 */ /* 0x000fc80000011616 */
[----:B------:R-:W-:Y:S01]  /*2260*/  @P3 SHF.R.U32.HI R21, RZ, R3, R6 ;  /* 0x00000003ff153219 */ /* 0x000fe20000011606 */
[----:B------:R-:W-:-:S04]  /*2270*/  IMAD R19, R40, R19, RZ ;  /* 0x0000001328137224 */ /* 0x000fc800078e02ff */
[----:B------:R-:W-:Y:S01]  /*2280*/  IMAD R6, R40, R21, RZ ;  /* 0x0000001528067224 */ /* 0x000fe200078e02ff */
[C---:B------:R-:W-:Y:S02]  /*2290*/  ISETP.GE.AND P0, PT, R5.reuse, R19, PT ;  /* 0x000000130500720c */ /* 0x040fe40003f06270 */
[----:B------:R-:W-:Y:S02]  /*22a0*/  IADD3 R19, PT, PT, -R5, RZ, RZ ;  /* 0x000000ff05137210 */ /* 0x000fe40007ffe1ff */
[----:B------:R-:W-:Y:S01]  /*22b0*/  ISETP.GE.OR P0, PT, R7, R6, P0 ;  /* 0x000000060700720c */ /* 0x000fe20000706670 */
[----:B------:R-:W-:-:S04]  /*22c0*/  IMAD.HI.U32 R6, R5, R2, RZ ;  /* 0x0000000205067227 */ /* 0x000fc800078e00ff */
[----:B------:R-:W-:Y:S01]  /*22d0*/  IMAD R8, R4, R19, R8 ;  /* 0x0000001304087224 */ /* 0x000fe200078e0208 */
[----:B------:R-:W-:-:S04]  /*22e0*/  SHF.R.U32.HI R6, RZ, R3, R6 ;  /* 0x00000003ff067219 */ /* 0x000fc80000011606 */
[----:B------:R-:W-:-:S03]  /*22f0*/  SEL R6, R5, R6, !P3 ;  /* 0x0000000605067207 */ /* 0x000fc60005800000 */
[----:B------:R-:W-:-:S04]  /*2300*/  @!P0 IMAD.HI.U32 R18, R7, R2, RZ ;  /* 0x0000000207128227 */ /* 0x000fc800078e00ff */
[----:B------:R-:W-:Y:S01]  /*2310*/  IMAD.MOV R2, RZ, RZ, -R6 ;  /* 0x000000ffff027224 */ /* 0x000fe200078e0a06 */
[----:B------:R-:W-:-:S03]  /*2320*/  @!P0 SHF.R.U32.HI R18, RZ, R3, R18 ;  /* 0x00000003ff128219 */ /* 0x000fc60000011612 */
[----:B------:R-:W-:Y:S01]  /*2330*/  IMAD R2, R40, R2, R5 ;  /* 0x0000000228027224 */ /* 0x000fe200078e0205 */
        /* <DEDUP_REMOVED lines=9> */
.L_x_40:
[----:B------:R-:W1:Y:S02]  /*23d0*/  LDCU UR8, c[0x0][0xb30] ;  /* 0x00016600ff0877ac */ /* 0x000e640008000800 */
[----:B-1----:R-:W-:-:S09]  /*23e0*/  UISETP.NE.AND UP0, UPT, UR8, 0x1, UPT ;  /* 0x000000010800788c */ /* 0x002fd2000bf05270 */
[----:B------:R-:W-:Y:S05]  /*23f0*/  BRA.U UP0, `(.L_x_41) ;  /* 0x0000000100407547 */ /* 0x000fea000b800000 */
[----:B------:R-:W1:Y:S08]  /*2400*/  LDC.64 R4, c[0x0][0xb10] ;  /* 0x0002c400ff047b82 */ /* 0x000e700000000a00 */
[----:B------:R-:W2:Y:S08]  /*2410*/  LDC.64 R2, c[0x0][0xb18] ;  /* 0x0002c600ff027b82 */ /* 0x000eb00000000a00 */
[----:B------:R-:W4:Y:S08]  /*2420*/  LDC R6, c[0x0][0xb20] ;  /* 0x0002c800ff067b82 */ /* 0x000f300000000800 */
[----:B------:R-:W3:Y:S01]  /*2430*/  LDC R18, c[0x0][0xb0c] ;  /* 0x0002c300ff127b82 */ /* 0x000ee20000000800 */
[----:B-1----:R-:W-:-:S05]  /*2440*/  IMAD.HI.U32 R4, R11, R4, RZ ;  /* 0x000000040b047227 */ /* 0x002fca00078e00ff */
[----:B------:R-:W-:Y:S01]  /*2450*/  SHF.R.U32.HI R4, RZ, R5, R4 ;  /* 0x00000005ff047219 */ /* 0x000fe20000011604 */
[----:B--2---:R-:W-:Y:S01]  /*2460*/  IMAD.HI.U32 R3, R8, R3, RZ ;  /* 0x0000000308037227 */ /* 0x004fe200078e00ff */
[----:B------:R-:W-:-:S04]  /*2470*/  ISETP.NE.AND P0, PT, R2, 0x1, PT ;  /* 0x000000010200780c */ /* 0x000fc80003f05270 */
[----:B----4-:R-:W-:-:S04]  /*2480*/  SHF.R.U32.HI R3, RZ, R6, R3 ;  /* 0x00000006ff037219 */ /* 0x010fc80000011603 */
[----:B------:R-:W-:Y:S02]  /*2490*/  SEL R3, R8, R3, !P0 ;  /* 0x0000000308037207 */ /* 0x000fe40004000000 */
[----:B---3--:R-:W-:-:S04]  /*24a0*/  ISETP.NE.AND P1, PT, R18, 0x1, PT ;  /* 0x000000011200780c */ /* 0x008fc80003f25270 */
[----:B------:R-:W-:-:S05]  /*24b0*/  SEL R4, R11, R4, !P1 ;  /* 0x000000040b047207 */ /* 0x000fca0004800000 */
[----:B------:R-:W-:Y:S02]  /*24c0*/  IMAD.IADD R5, R3, 0x1, -R4 ;  /* 0x0000000103057824 */ /* 0x000fe400078e0a04 */
[----:B------:R-:W-:Y:S02]  /*24d0*/  IMAD.IADD R3, R4, 0x1, -R3 ;  /* 0x0000000104037824 */ /* 0x000fe400078e0a03 */
[----:B------:R-:W-:Y:S02]  /*24e0*/  IMAD R11, R5, R18, R11 ;  /* 0x00000012050b7224 */ /* 0x000fe400078e020b */
[----:B------:R-:W-:-:S07]  /*24f0*/  IMAD R8, R3, R2, R8 ;  /* 0x0000000203087224 */ /* 0x000fce00078e0208 */
.L_x_41:
[----:B------:R-:W-:Y:S01]  /*2500*/  VIADD R14, R14, 0x1 ;  /* 0x000000010e0e7836 */ /* 0x000fe20000000000 */
[----:B------:R-:W-:Y:S01]  /*2510*/  PLOP3.LUT P1, PT, PT, PT, PT, 0x80, 0x8 ;  /* 0x000000000008781c */ /* 0x000fe20003f2f070 */
[----:B------:R-:W-:Y:S02]  /*2520*/  IMAD.IADD R97, R11, 0x1, R96 ;  /* 0x000000010b617824 */ /* 0x000fe400078e0260 */
[----:B------:R-:W-:Y:S01]  /*2530*/  IMAD.IADD R98, R8, 0x1, R81 ;  /* 0x0000000108627824 */ /* 0x000fe200078e0251 */
[----:B------:R-:W-:-:S04]  /*2540*/  ISETP.NE.AND P0, PT, R14, 0x2, PT ;  /* 0x000000020e00780c */ /* 0x000fc80003f05270 */
[----:B------:R-:W-:Y:S02]  /*2550*/  SEL R2, RZ, 0x1, P0 ;  /* 0x00000001ff027807 */ /* 0x000fe40000000000 */
[----:B------:R-:W-:Y:S02]  /*2560*/  SEL R14, R14, RZ, P0 ;  /* 0x000000ff0e0e7207 */ /* 0x000fe40000000000 */
[----:B------:R-:W-:Y:S01]  /*2570*/  LOP3.LUT R13, R13, R2, RZ, 0x3c, !PT ;  /* 0x000000020d0d7212 */ /* 0x000fe200078e3cff */
[----:B------:R-:W-:Y:S06]  /*2580*/  @P2 BRA `(.L_x_42) ;  /* 0xfffffff000582947 */ /* 0x000fec000383ffff */
[----:B------:R-:W-:Y:S01]  /*2590*/  UIADD3 UR4, UPT, UPT, UR4, 0x18, URZ ;  /* 0x0000001804047890 */ /* 0x000fe2000fffe0ff */
[----:B------:R-:W-:-:S03]  /*25a0*/  SHF.L.U32 R3, R15, 0x1f, RZ ;  /* 0x0000001f0f037819 */ /* 0x000fc600000006ff */
[----:B------:R-:W-:-:S09]  /*25b0*/  ULEA UR5, UR13, UR4, 0x3 ;  /* 0x000000040d057291 */ /* 0x000fd2000f8e18ff */
[----:B------:R-:W1:Y:S02]  /*25c0*/  SYNCS.PHASECHK.TRANS64.TRYWAIT P0, [UR5], R3 ;  /* 0x00000003ff0075a7 */ /* 0x000e640008001105 */
[----:B-1----:R-:W-:Y:S05]  /*25d0*/  @!P0 BRA `(.L_x_43) ;  /* 0x00000040009c8947 */ /* 0x002fea0003800000 */
.L_x_117:
[----:B------:R-:W-:-:S04]  /*25e0*/  UIADD3 UR6, UPT, UPT, UR13, 0x1, URZ ;  /* 0x000000010d067890 */ /* 0x000fc8000fffe0ff */
[----:B------:R-:W-:-:S04]  /*25f0*/  UISETP.NE.AND UP0, UPT, UR6, 0x3, UPT ;  /* 0x000000030600788c */ /* 0x000fc8000bf05270 */
[----:B------:R-:W-:Y:S02]  /*2600*/  USEL UR7, URZ, 0x1, UP0 ;  /* 0x00000001ff077887 */ /* 0x000fe40008000000 */
[----:B------:R-:W-:-:S04]  /*2610*/  USEL UR6, UR6, URZ, UP0 ;  /* 0x000000ff06067287 */ /* 0x000fc80008000000 */
[----:B------:R-:W-:Y:S01]  /*2620*/  ULEA UR5, UR6, UR4, 0x3 ;  /* 0x0000000406057291 */ /* 0x000fe2000f8e18ff */
[----:B------:R-:W-:-:S04]  /*2630*/  LOP3.LUT R15, R15, UR7, RZ, 0x3c, !PT ;  /* 0x000000070f0f7c12 */ /* 0x000fc8000f8e3cff */
[----:B-1----:R-:W-:-:S04]  /*2640*/  SHF.L.U32 R3, R15, 0x1f, RZ ;  /* 0x0000001f0f037819 */ /* 0x002fc800000006ff */
[----:B------:R-:W1:Y:S02]  /*2650*/  SYNCS.PHASECHK.TRANS64.TRYWAIT P0, [UR5], R3 ;  /* 0x00000003ff0075a7 */ /* 0x000e640008001105 */
[----:B-1----:R-:W-:Y:S05]  /*2660*/  @!P0 BRA `(.L_x_44) ;  /* 0x0000004000908947 */ /* 0x002fea0003800000 */
.L_x_119:
[----:B------:R-:W-:-:S04]  /*2670*/  UIADD3 UR6, UPT, UPT, UR6, 0x1, URZ ;  /* 0x0000000106067890 */ /* 0x000fc8000fffe0ff */
[----:B------:R-:W-:-:S04]  /*2680*/  UISETP.NE.AND UP0, UPT, UR6, 0x3, UPT ;  /* 0x000000030600788c */ /* 0x000fc8000bf05270 */
[----:B------:R-:W-:Y:S02]  /*2690*/  USEL UR5, URZ, 0x1, UP0 ;  /* 0x00000001ff057887 */ /* 0x000fe40008000000 */
[----:B------:R-:W-:-:S04]  /*26a0*/  USEL UR6, UR6, URZ, UP0 ;  /* 0x000000ff06067287 */ /* 0x000fc80008000000 */
[----:B------:R-:W-:Y:S01]  /*26b0*/  ULEA UR6, UR6, UR4, 0x3 ;  /* 0x0000000406067291 */ /* 0x000fe2000f8e18ff */
[----:B-1----:R-:W-:-:S04]  /*26c0*/  LOP3.LUT R3, R15, UR5, RZ, 0x3c, !PT ;  /* 0x000000050f037c12 */ /* 0x002fc8000f8e3cff */
[----:B------:R-:W-:Y:S01]  /*26d0*/  SHF.L.U32 R3, R3, 0x1f, RZ ;  /* 0x0000001f03037819 */ /* 0x000fe200000006ff */
[----:B---3--:R-:W-:-:S07]  /*26e0*/  IMAD.U32 R0, RZ, RZ, UR6 ;  /* 0x00000006ff007e24 */ /* 0x008fce000f8e00ff */
.L_x_45:
[----:B-1----:R1:W2:Y:S02]  /*26f0*/  SYNCS.PHASECHK.TRANS64.TRYWAIT P0, [R0+URZ], R3 ;  /* 0x00000003000075a7 */ /* 0x0022a400080011ff */
[----:B--2---:R-:W-:Y:S05]  /*2700*/  @!P0 NANOSLEEP.SYNCS 0x989680 ;  /* 0x009896800000895d */ /* 0x004fea0003900000 */
[----:B------:R-:W2:Y:S02]  /*2710*/  @!P0 SYNCS.PHASECHK.TRANS64 P0, [R0+URZ], R3 ;  /* 0x00000003000085a7 */ /* 0x000ea400080010ff */
[----:B--2---:R-:W-:Y:S05]  /*2720*/  @P0 EXIT ;  /* 0x000000000000094d */ /* 0x004fea0003800000 */
[----:B------:R-:W-:Y:S05]  /*2730*/  BRA `(.L_x_45) ;  /* 0xfffffffc00ec7947 */ /* 0x000fea000383ffff */
.L_x_22:
[----:B------:R-:W-:-:S04]  /*2740*/  UISETP.NE.AND UP1, UPT, UR37, URZ, UPT ;  /* 0x000000ff2500728c */ /* 0x000fc8000bf25270 */
[----:B------:R-:W-:-:S09]  /*2750*/  UISETP.NE.OR UP1, UPT, UR10, 0x1, UP1 ;  /* 0x000000010a00788c */ /* 0x000fd20008f25670 */
[----:B------:R-:W-:Y:S05]  /*2760*/  BRA.U UP1, `(.L_x_46) ;  /* 0x00000005014c7547 */ /* 0x000fea000b800000 */
[----:B------:R-:W-:Y:S01]  /*2770*/  HFMA2 R11, -RZ, RZ, 0, 0 ;  /* 0x00000000ff0b7431 */ /* 0x000fe200000001ff */
[----:B------:R-:W-:Y:S01]  /*2780*/  ISETP.GE.U32.AND P2, PT, R10, 0x2, PT ;  /* 0x000000020a00780c */ /* 0x000fe20003f46070 */
[----:B------:R-:W-:Y:S01]  /*2790*/  IMAD.MOV.U32 R12, RZ, RZ, 0x1 ;  /* 0x00000001ff0c7424 */ /* 0x000fe200078e00ff */
[----:B------:R-:W-:Y:S01]  /*27a0*/  CS2R R8, SRZ ;  /* 0x0000000000087805 */ /* 0x000fe2000001ff00 */
[----:B------:R-:W-:Y:S01]  /*27b0*/  IMAD.MOV.U32 R3, RZ, RZ, RZ ;  /* 0x000000ffff037224 */ /* 0x000fe200078e00ff */
[----:B------:R-:W-:Y:S01]  /*27c0*/  UMOV UR4, 0x400 ;  /* 0x0000040000047882 */ /* 0x000fe20000000000 */
[----:B------:R-:W-:Y:S01]  /*27d0*/  UMOV UR6, URZ ;  /* 0x000000ff00067c82 */ /* 0x000fe20008000000 */
[----:B------:R-:W-:-:S12]  /*27e0*/  ULEA UR37, UR37, UR4, 0x18 ;  /* 0x0000000425257291 */ /* 0x000fd8000f8ec0ff */
.L_x_50:
[----:B------:R-:W-:Y:S02]  /*27f0*/  LEA R0, R3, UR37, 0x3 ;  /* 0x0000002503007c11 */ /* 0x000fe4000f8e18ff */
[----:B------:R-:W-:-:S03]  /*2800*/  SHF.L.U32 R5, R8, 0x1f, RZ ;  /* 0x0000001f08057819 */ /* 0x000fc600000006ff */
[----:B------:R-:W-:Y:S01]  /*2810*/  VIADD R4, R0, 0xc0 ;  /* 0x000000c000047836 */ /* 0x000fe20000000000 */
[----:B------:R-:W1:Y:S02]  /*2820*/  SYNCS.PHASECHK.TRANS64.TRYWAIT P0, [R0+URZ+0xb0], R5 ;  /* 0x0000b005000075a7 */ /* 0x000e6400080011ff */
[----:B-1----:R-:W-:Y:S05]  /*2830*/  @!P0 BRA `(.L_x_47) ;  /* 0x0000004000348947 */ /* 0x002fea0003800000 */
.L_x_120:
[----:B------:R-:W-:Y:S01]  /*2840*/  ULEA UR5, UR6, UR37, 0x3 ;  /* 0x0000002506057291 */ /* 0x000fe2000f8e18ff */
[----:B------:R-:W-:Y:S01]  /*2850*/  PRMT R4, RZ, 0x654, R4 ;  /* 0x00000654ff047816 */ /* 0x000fe20000000004 */
[----:B-1----:R-:W-:Y:S01]  /*2860*/  @!P2 IMAD.MOV.U32 R5, RZ, RZ, 0x10 ;  /* 0x00000010ff05a424 */ /* 0x002fe200078e00ff */
[----:B------:R-:W-:Y:S01]  /*2870*/  SHF.L.U32 R7, R12, 0x1f, RZ ;  /* 0x0000001f0c077819 */ /* 0x000fe200000006ff */
[----:B------:R-:W-:Y:S01]  /*2880*/  UIADD3 UR4, UPT, UPT, UR5, 0x50, URZ ;  /* 0x0000005005047890 */ /* 0x000fe2000fffe0ff */
[----:B------:R1:W-:Y:S05]  /*2890*/  SYNCS.ARRIVE.TRANS64.RED.A1T0 RZ, [R4+URZ], RZ ;  /* 0x000000ff04ff79a7 */ /* 0x0003ea00081004ff */
[----:B------:R-:W-:Y:S01]  /*28a0*/  IMAD.U32 R13, RZ, RZ, UR4 ;  /* 0x00000004ff0d7e24 */ /* 0x000fe2000f8e00ff */
[----:B------:R-:W2:Y:S04]  /*28b0*/  SYNCS.PHASECHK.TRANS64.TRYWAIT P0, [UR5+0x60], R7 ;  /* 0x00006007ff0075a7 */ /* 0x000ea80008001105 */
[----:B------:R-:W-:Y:S01]  /*28c0*/  PRMT R13, R10, 0x654, R13 ;  /* 0x000006540a0d7816 */ /* 0x000fe2000000000d */
[----:B-12---:R-:W-:Y:S06]  /*28d0*/  @!P0 BRA `(.L_x_48) ;  /* 0x0000004000208947 */ /* 0x006fec0003800000 */
.L_x_122:
[----:B------:R-:W-:Y:S01]  /*28e0*/  ULEA UR4, UR6, UR37, 0x4 ;  /* 0x0000002506047291 */ /* 0x000fe2000f8e20ff */
[----:B------:R-:W-:Y:S01]  /*28f0*/  SEL R2, R13, R2, !P2 ;  /* 0x000000020d027207 */ /* 0x000fe20005000000 */
[----:B------:R-:W-:Y:S01]  /*2900*/  UIADD3 UR5, UPT, UPT, UR5, 0x50, URZ ;  /* 0x0000005005057890 */ /* 0x000fe2000fffe0ff */
[----:B-1----:R-:W-:Y:S01]  /*2910*/  LEA R0, R11, UR37, 0x3 ;  /* 0x000000250b007c11 */ /* 0x002fe2000f8e18ff */
[----:B------:R-:W-:Y:S01]  /*2920*/  UIADD3 UR4, UPT, UPT, UR4, 0xe0, URZ ;  /* 0x000000e004047890 */ /* 0x000fe2000fffe0ff */
[----:B------:R1:W-:Y:S01]  /*2930*/  @!P2 SYNCS.ARRIVE.TRANS64.RED RZ, [R2+URZ], R5 ;  /* 0x0000000502ffa9a7 */ /* 0x0003e200080004ff */
[----:B------:R-:W-:Y:S01]  /*2940*/  UIADD3 UR6, UPT, UPT, UR6, 0x1, URZ ;  /* 0x0000000106067890 */ /* 0x000fe2000fffe0ff */
[----:B------:R-:W-:-:S03]  /*2950*/  VIADD R3, R3, 0x1 ;  /* 0x0000000103037836 */ /* 0x000fc60000000000 */
[----:B------:R-:W-:Y:S02]  /*2960*/  UISETP.NE.AND UP0, UPT, UR6, 0x2, UPT ;  /* 0x000000020600788c */ /* 0x000fe4000bf05270 */
[----:B------:R-:W-:Y:S01]  /*2970*/  ISETP.NE.AND P0, PT, R3, 0x2, PT ;  /* 0x000000020300780c */ /* 0x000fe20003f05270 */
[----:B------:R-:W-:Y:S06]  /*2980*/  UGETNEXTWORKID.BROADCAST [UR4], [UR5] ;  /* 0x00000000040073ca */ /* 0x000fec0008000100 */
[----:B------:R-:W-:Y:S02]  /*2990*/  USEL UR4, URZ, 0x1, UP0 ;  /* 0x00000001ff047887 */ /* 0x000fe40008000000 */
[----:B------:R-:W-:-:S04]  /*29a0*/  USEL UR6, UR6, URZ, UP0 ;  /* 0x000000ff06067287 */ /* 0x000fc80008000000 */
[----:B------:R-:W-:Y:S02]  /*29b0*/  LOP3.LUT R12, R12, UR4, RZ, 0x3c, !PT ;  /* 0x000000040c0c7c12 */ /* 0x000fe4000f8e3cff */
[----:B-1----:R-:W-:-:S04]  /*29c0*/  SHF.L.U32 R5, R9, 0x1f, RZ ;  /* 0x0000001f09057819 */ /* 0x002fc800000006ff */
[----:B------:R-:W1:Y:S02]  /*29d0*/  SYNCS.PHASECHK.TRANS64.TRYWAIT P1, [R0+URZ+0x50], R5 ;  /* 0x00005005000075a7 */ /* 0x000e6400080211ff */
[----:B-1----:R-:W-:Y:S05]  /*29e0*/  @!P1 BRA `(.L_x_49) ;  /* 0x0000003c00f49947 */ /* 0x002fea0003800000 */
.L_x_123:
[----:B------:R-:W-:Y:S01]  /*29f0*/  LEA R4, R11, UR37, 0x4 ;  /* 0x000000250b047c11 */ /* 0x000fe2000f8e20ff */
[----:B-1----:R-:W-:Y:S01]  /*2a00*/  VIADD R0, R0, 0x60 ;  /* 0x0000006000007836 */ /* 0x002fe20000000000 */
[----:B------:R-:W-:Y:S01]  /*2a10*/  SEL R3, R3, RZ, P0 ;  /* 0x000000ff03037207 */ /* 0x000fe20000000000 */
[----:B------:R-:W-:-:S03]  /*2a20*/  VIADD R11, R11, 0x1 ;  /* 0x000000010b0b7836 */ /* 0x000fc60000000000 */
[----:B------:R-:W1:Y:S01]  /*2a30*/  LDS.128 R4, [R4+0xe0] ;  /* 0x0000e00004047984 */ /* 0x000e620000000c00 */
[----:B------:R-:W-:Y:S02]  /*2a40*/  PRMT R0, RZ, 0x654, R0 ;  /* 0x00000654ff007816 */ /* 0x000fe40000000000 */
[C---:B------:R-:W-:Y:S01]  /*2a50*/  ISETP.NE.AND P1, PT, R11.reuse, 0x2, PT ;  /* 0x000000020b00780c */ /* 0x040fe20003f25270 */
[----:B------:R-:W-:Y:S01]  /*2a60*/  @!PT LDS RZ, [RZ] ;  /* 0x00000000fffff984 */ /* 0x000fe20000000800 */
[----:B------:R-:W-:Y:S01]  /*2a70*/  @!PT LDS RZ, [RZ] ;  /* 0x00000000fffff984 */ /* 0x000fe20000000800 */
[----:B------:R-:W-:Y:S01]  /*2a80*/  @!PT LDS RZ, [RZ] ;  /* 0x00000000fffff984 */ /* 0x000fe20000000800 */
[----:B------:R-:W-:Y:S01]  /*2a90*/  @!PT LDS RZ, [RZ] ;  /* 0x00000000fffff984 */ /* 0x000fe20000000800 */
[----:B------:R2:W-:Y:S06]  /*2aa0*/  MEMBAR.ALL.CTA ;  /* 0x0000000000007992 */ /* 0x0005ec0000008000 */
[----:B--2---:R-:W2:Y:S01]  /*2ab0*/  FENCE.VIEW.ASYNC.S ;  /* 0x00000000000073c6 */ /* 0x004ea20000000000 */
[----:B------:R-:W-:Y:S01]  /*2ac0*/  SEL R11, R11, RZ, P1 ;  /* 0x000000ff0b0b7207 */ /* 0x000fe20000800000 */
[----:B--2---:R2:W-:Y:S01]  /*2ad0*/  SYNCS.ARRIVE.TRANS64.RED.A1T0 RZ, [R0+URZ], RZ ;  /* 0x000000ff00ff79a7 */ /* 0x0045e200081004ff */
[----:B-1----:R-:W-:-:S02]  /*2ae0*/  LOP3.LUT P3, RZ, R6, 0x1, RZ, 0xc0, !PT ;  /* 0x0000000106ff7812 */ /* 0x002fc4000786c0ff */
[----:B------:R-:W-:-:S04]  /*2af0*/  SEL R5, RZ, 0x1, P0 ;  /* 0x00000001ff057807 */ /* 0x000fc80000000000 */
[----:B------:R-:W-:Y:S02]  /*2b00*/  LOP3.LUT R8, R8, R5, RZ, 0x3c, !PT ;  /* 0x0000000508087212 */ /* 0x000fe400078e3cff */
[----:B--2---:R-:W-:-:S04]  /*2b10*/  SEL R0, RZ, 0x1, P1 ;  /* 0x00000001ff007807 */ /* 0x004fc80000800000 */
[----:B------:R-:W-:Y:S01]  /*2b20*/  LOP3.LUT R9, R9, R0, RZ, 0x3c, !PT ;  /* 0x0000000009097212 */ /* 0x000fe200078e3cff */
[----:B------:R-:W-:Y:S06]  /*2b30*/  @P3 BRA `(.L_x_50) ;  /* 0xfffffffc002c3947 */ /* 0x000fec000383ffff */
[----:B------:R-:W-:Y:S01]  /*2b40*/  ULEA UR5, UR6, UR37, 0x3 ;  /* 0x0000002506057291 */ /* 0x000fe2000f8e18ff */
[----:B------:R-:W-:-:S08]  /*2b50*/  SHF.L.U32 R3, R12, 0x1f, RZ ;  /* 0x0000001f0c037819 */ /* 0x000fd000000006ff */
[----:B------:R-:W1:Y:S02]  /*2b60*/  SYNCS.PHASECHK.TRANS64 P0, [UR5+0x60], R3 ;  /* 0x00006003ff0075a7 */ /* 0x000e640008001005 */
[----:B-1----:R-:W-:Y:S05]  /*2b70*/  @P0 BRA `(.L_x_51) ;  /* 0x0000000000080947 */ /* 0x002fea0003800000 */
[----:B------:R-:W1:Y:S02]  /*2b80*/  SYNCS.PHASECHK.TRANS64.TRYWAIT P0, [UR5+0x60], R3 ;  /* 0x00006003ff0075a7 */ /* 0x000e640008001105 */
[----:B-1----:R-:W-:Y:S05]  /*2b90*/  @!P0 BRA `(.L_x_52) ;  /* 0x0000003c009c8947 */ /* 0x002fea0003800000 */
.L_x_51:
[----:B------:R-:W-:-:S04]  /*2ba0*/  UIADD3 UR4, UPT, UPT, UR6, 0x1, URZ ;  /* 0x0000000106047890 */ /* 0x000fc8000fffe0ff */
[----:B------:R-:W-:-:S04]  /*2bb0*/  UISETP.NE.AND UP0, UPT, UR4, 0x2, UPT ;  /* 0x000000020400788c */ /* 0x000fc8000bf05270 */
[----:B------:R-:W-:Y:S02]  /*2bc0*/  USEL UR7, URZ, 0x1, UP0 ;  /* 0x00000001ff077887 */ /* 0x000fe40008000000 */
[----:B------:R-:W-:-:S04]  /*2bd0*/  USEL UR4, UR4, URZ, UP0 ;  /* 0x000000ff04047287 */ /* 0x000fc80008000000 */
[----:B------:R-:W-:Y:S01]  /*2be0*/  ULEA UR4, UR4, UR37, 0x3 ;  /* 0x0000002504047291 */ /* 0x000fe2000f8e18ff */
[----:B-1----:R-:W-:-:S04]  /*2bf0*/  LOP3.LUT R3, R12, UR7, RZ, 0x3c, !PT ;  /* 0x000000070c037c12 */ /* 0x002fc8000f8e3cff */
[----:B------:R-:W-:-:S04]  /*2c00*/  SHF.L.U32 R0, R3, 0x1f, RZ ;  /* 0x0000001f03007819 */ /* 0x000fc800000006ff */
[----:B------:R-:W1:Y:S02]  /*2c10*/  SYNCS.PHASECHK.TRANS64 P0, [UR4+0x60], R0 ;  /* 0x00006000ff0075a7 */ /* 0x000e640008001004 */
[----:B-1----:R-:W-:Y:S05]  /*2c20*/  @P0 EXIT ;  /* 0x000000000000094d */ /* 0x002fea0003800000 */
[----:B------:R-:W-:Y:S02]  /*2c30*/  SHF.L.U32 R3, R3, 0x1f, RZ ;  /* 0x0000001f03037819 */ /* 0x000fe400000006ff */
[----:B------:R-:W-:-:S07]  /*2c40*/  MOV R0, UR4 ;  /* 0x0000000400007c02 */ /* 0x000fce0008000f00 */
.L_x_53:
[----:B-1----:R1:W2:Y:S02]  /*2c50*/  SYNCS.PHASECHK.TRANS64.TRYWAIT P0, [R0+URZ+0x60], R3 ;  /* 0x00006003000075a7 */ /* 0x0022a400080011ff */
[----:B--2---:R-:W-:Y:S05]  /*2c60*/  @!P0 NANOSLEEP.SYNCS 0x989680 ;  /* 0x009896800000895d */ /* 0x004fea0003900000 */
[----:B------:R-:W2:Y:S02]  /*2c70*/  @!P0 SYNCS.PHASECHK.TRANS64 P0, [R0+URZ+0x60], R3 ;  /* 0x00006003000085a7 */ /* 0x000ea400080010ff */
[----:B--2---:R-:W-:Y:S05]  /*2c80*/  @P0 EXIT ;  /* 0x000000000000094d */ /* 0x004fea0003800000 */
[----:B------:R-:W-:Y:S05]  /*2c90*/  BRA `(.L_x_53) ;  /* 0xfffffffc00ec7947 */ /* 0x000fea000383ffff */
.L_x_46:
[----:B------:R-:W-:Y:S05]  /*2ca0*/  BRA.U UP4, `(.L_x_54) ;  /* 0x0000001104847547 */ /* 0x000fea000b800000 */
[----:B------:R-:W-:Y:S01]  /*2cb0*/  UMOV UR6, 0x40 ;  /* 0x0000004000067882 */ /* 0x000fe20000000000 */
[----:B------:R-:W-:Y:S01]  /*2cc0*/  NOP ;  /* 0x0000000000007918 */ /* 0x000fe20000000000 */
[----:B------:R-:W-:Y:S01]  /*2cd0*/  ULEA UR6, UR37, UR6, 0x18 ;  /* 0x0000000625067291 */ /* 0x000fe2000f8ec0ff */
[----:B------:R-:W-:Y:S02]  /*2ce0*/  UMOV UR7, 0x400 ;  /* 0x0000040000077882 */ /* 0x000fe40000000000 */
[----:B------:R-:W-:-:S06]  /*2cf0*/  ULEA UR37, UR37, UR7, 0x18 ;  /* 0x0000000725257291 */ /* 0x000fcc000f8ec0ff */
[----:B------:R-:W1:Y:S02]  /*2d00*/  LDS.U8 R2, [UR6+0x1c] ;  /* 0x00001c06ff027984 */ /* 0x000e640008000000 */
[----:B-1----:R-:W-:-:S13]  /*2d10*/  ISETP.NE.AND P0, PT, R2, RZ, PT ;  /* 0x000000ff0200720c */ /* 0x002fda0003f05270 */
[----:B------:R-:W-:Y:S05]  /*2d20*/  @P0 BRA `(.L_x_55) ;  /* 0x0000000400080947 */ /* 0x000fea0003800000 */
[----:B------:R-:W-:Y:S02]  /*2d30*/  UISETP.NE.U32.AND UP0, UPT, UR5, 0x1, UPT ;  /* 0x000000010500788c */ /* 0x000fe4000bf05070 */
[----:B------:R-:W-:-:S07]  /*2d40*/  UIADD3 UR8, UPT, UPT, UR6, 0x8, URZ ;  /* 0x0000000806087890 */ /* 0x000fce000fffe0ff */
[----:B------:R-:W-:Y:S05]  /*2d50*/  BRA.U !UP0, `(.L_x_56) ;  /* 0x00000001089c7547 */ /* 0x000fea000b800000 */
[----:B------:R-:W-:Y:S01]  /*2d60*/  ELECT P0, URZ, PT ;  /* 0x0000000000ff782f */ /* 0x000fe20003800000 */
[----:B------:R-:W-:-:S12]  /*2d70*/  BSSY B0, `(.L_x_56) ;  /* 0x0000025000007945 */ /* 0x000fd80003800000 */
[----:B------:R-:W-:Y:S05]  /*2d80*/  @!P0 BRA `(.L_x_57) ;  /* 0x00000000008c8947 */ /* 0x000fea0003800000 */
[----:B------:R-:W-:-:S05]  /*2d90*/  UMOV UR7, 0x10 ;  /* 0x0000001000077882 */ /* 0x000fca0000000000 */
[----:B------:R-:W-:Y:S04]  /*2da0*/  DEPBAR.LE SB1, 0x36 ;  /* 0x00009d800000791a */ /* 0x000fe80000000000 */
[----:B------:R-:W1:Y:S02]  /*2db0*/  UTCATOMSWS.2CTA.FIND_AND_SET.ALIGN UP1, UR7, UR7 ;  /* 0x00000007000775e3 */ /* 0x000e640008220800 */
[----:B-1----:R-:W-:Y:S01]  /*2dc0*/  MOV R11, UR7 ;  /* 0x00000007000b7c02 */ /* 0x002fe20008000f00 */
[----:B------:R-:W-:Y:S06]  /*2dd0*/  BRA.U UP1, `(.L_x_58) ;  /* 0x0000000101187547 */ /* 0x000fec000b800000 */
.L_x_59:
[----:B------:R-:W-:Y:S05]  /*2de0*/  NANOSLEEP 0x64 ;  /* 0x000000640000795d */ /* 0x000fea0003800000 */
[----:B------:R-:W-:-:S05]  /*2df0*/  UMOV UR7, 0x10 ;  /* 0x0000001000077882 */ /* 0x000fca0000000000 */
[----:B------:R-:W-:Y:S04]  /*2e00*/  DEPBAR.LE SB1, 0x36 ;  /* 0x00009d800000791a */ /* 0x000fe80000000000 */
[----:B------:R-:W1:Y:S02]  /*2e10*/  UTCATOMSWS.2CTA.FIND_AND_SET.ALIGN UP1, UR7, UR7 ;  /* 0x00000007000775e3 */ /* 0x000e640008220800 */
[----:B-1----:R-:W-:Y:S01]  /*2e20*/  MOV R11, UR7 ;  /* 0x00000007000b7c02 */ /* 0x002fe20008000f00 */
[----:B------:R-:W-:Y:S05]  /*2e30*/  BRA.U !UP1, `(.L_x_59) ;  /* 0xfffffffd09e87547 */ /* 0x000fea000b83ffff */
.L_x_58:
[----:B------:R-:W1:Y:S01]  /*2e40*/  LDS R5, [UR6+0x10] ;  /* 0x00001006ff057984 */ /* 0x000e620008000800 */
[----:B------:R-:W-:Y:S01]  /*2e50*/  IMAD.U32 R3, RZ, RZ, UR37 ;  /* 0x00000025ff037e24 */ /* 0x000fe2000f8e00ff */
[----:B------:R-:W-:-:S03]  /*2e60*/  MOV R2, UR4 ;  /* 0x0000000400027c02 */ /* 0x000fc60008000f00 */
[----:B------:R-:W-:Y:S01]  /*2e70*/  VIADD R3, R3, 0x100 ;  /* 0x0000010003037836 */ /* 0x000fe20000000000 */
[----:B-1----:R-:W-:-:S04]  /*2e80*/  SHF.L.U32 R5, R5, 0x1f, RZ ;  /* 0x0000001f05057819 */ /* 0x002fc800000006ff */
[----:B------:R-:W1:Y:S02]  /*2e90*/  SYNCS.PHASECHK.TRANS64.TRYWAIT P0, [UR6+0x8], R5 ;  /* 0x00000805ff0075a7 */ /* 0x000e640008001106 */
[----:B-1----:R-:W-:Y:S05]  /*2ea0*/  @P0 BRA `(.L_x_60) ;  /* 0x0000000000080947 */ /* 0x002fea0003800000 */
[----:B------:R-:W1:Y:S02]  /*2eb0*/  SYNCS.PHASECHK.TRANS64.TRYWAIT P0, [UR6+0x8], R5 ;  /* 0x00000805ff0075a7 */ /* 0x000e640008001106 */
[----:B-1----:R-:W-:Y:S05]  /*2ec0*/  @!P0 BRA `(.L_x_61) ;  /* 0x0000003800e88947 */ /* 0x002fea0003800000 */
.L_x_60:
[----:B-1----:R-:W-:Y:S01]  /*2ed0*/  HFMA2 R4, -RZ, RZ, 0, 5.9604644775390625e-08 ;  /* 0x00000001ff047431 */ /* 0x002fe200000001ff */
[----:B------:R-:W-:Y:S01]  /*2ee0*/  UPRMT UR7, UR4, 0x654, UR8 ;  /* 0x0000065404077896 */ /* 0x000fe20008000008 */
[----:B------:R-:W-:Y:S01]  /*2ef0*/  IMAD.MOV.U32 R6, RZ, RZ, 0xffff ;  /* 0x0000ffffff067424 */ /* 0x000fe200078e00ff */
[----:B------:R-:W-:Y:S01]  /*2f00*/  PRMT R2, R2, 0x654, R3 ;  /* 0x0000065402027816 */ /* 0x000fe20000000003 */
[----:B------:R-:W-:Y:S02]  /*2f10*/  IMAD.MOV.U32 R5, RZ, RZ, 0x4 ;  /* 0x00000004ff057424 */ /* 0x000fe400078e00ff */
[----:B------:R-:W-:Y:S01]  /*2f20*/  IMAD.SHL.U32 R9, R11, 0x20, RZ ;  /* 0x000000200b097824 */ /* 0x000fe200078e00ff */
[----:B------:R-:W-:Y:S02]  /*2f30*/  MOV R3, UR7 ;  /* 0x0000000700037c02 */ /* 0x000fe40008000f00 */
[-C--:B------:R-:W-:Y:S01]  /*2f40*/  SHF.L.U32 R7, R6, R11.reuse, RZ ;  /* 0x0000000b06077219 */ /* 0x080fe200000006ff */
[----:B------:R1:W-:Y:S01]  /*2f50*/  SYNCS.ARRIVE.TRANS64.RED RZ, [UR7], R5 ;  /* 0x00000005ffff79a7 */ /* 0x0003e20008000407 */
[----:B------:R-:W-:Y:S01]  /*2f60*/  SHF.L.U32 R6, R4, R11, RZ ;  /* 0x0000000b04067219 */ /* 0x000fe200000006ff */
[----:B------:R1:W-:Y:S04]  /*2f70*/  STS [UR37+0x100], R9 ;  /* 0x00010009ff007988 */ /* 0x0003e80008000825 */
[----:B------:R1:W-:Y:S04]  /*2f80*/  STAS [R2.64], R11 ;  /* 0x0000000b02007dbd */ /* 0x0003e8000c0008ff */
[----:B------:R1:W-:Y:S04]  /*2f90*/  ATOMS.OR RZ, [UR6+0x14], R7 ;  /* 0x00001407ffff798c */ /* 0x0003e8000b000006 */
[----:B------:R1:W-:Y:S04]  /*2fa0*/  ATOMS.OR RZ, [UR6+0x18], R6 ;  /* 0x00001806ffff798c */ /* 0x0003e8000b000006 */
[----:B------:R1:W-:Y:S02]  /*2fb0*/  ATOMS.XOR RZ, [UR6+0x10], R4 ;  /* 0x00001004ffff798c */ /* 0x0003e4000b800006 */
.L_x_57:
[----:B------:R-:W-:Y:S05]  /*2fc0*/  BSYNC B0 ;  /* 0x0000000000007941 */ /* 0x000fea0003800000 */
.L_x_56:
[----:B------:R-:W-:Y:S05]  /*2fd0*/  BRA.U UP0, `(.L_x_62) ;  /* 0x00000001006c7547 */ /* 0x000fea000b800000 */
[----:B------:R-:W-:-:S03]  /*2fe0*/  UMOV UR7, 0xffffffff ;  /* 0xffffffff00077882 */ /* 0x000fc60000000000 */
[----:B------:R-:W-:Y:S05]  /*2ff0*/  BRA.DIV UR7, `(.L_x_63) ;  /* 0x0000003a07b47947 */ /* 0x000fea000b800000 */
[----:B------:R-:W-:-:S13]  /*3000*/  ELECT P6, URZ, PT ;  /* 0x0000000000ff782f */ /* 0x000fda00038c0000 */
.L_x_127:
[----:B------:R-:W-:Y:S05]  /*3010*/  @!P6 BRA `(.L_x_62) ;  /* 0x00000000005ce947 */ /* 0x000fea0003800000 */
[----:B-1----:R-:W1:Y:S02]  /*3020*/  LDS R3, [UR6+0x10] ;  /* 0x00001006ff037984 */ /* 0x002e640008000800 */
[----:B-1----:R-:W-:-:S04]  /*3030*/  SHF.L.U32 R3, R3, 0x1f, RZ ;  /* 0x0000001f03037819 */ /* 0x002fc800000006ff */
[----:B------:R-:W1:Y:S02]  /*3040*/  SYNCS.PHASECHK.TRANS64.TRYWAIT P0, [UR6+0x8], R3 ;  /* 0x00000803ff0075a7 */ /* 0x000e640008001106 */
[----:B-1----:R-:W-:Y:S05]  /*3050*/  @P0 BRA `(.L_x_64) ;  /* 0x0000000000080947 */ /* 0x002fea0003800000 */
[----:B------:R-:W1:Y:S02]  /*3060*/  SYNCS.PHASECHK.TRANS64.TRYWAIT P0, [UR6+0x8], R3 ;  /* 0x00000803ff0075a7 */ /* 0x000e640008001106 */
[----:B-1----:R-:W-:Y:S05]  /*3070*/  @!P0 BRA `(.L_x_65) ;  /* 0x0000003800b48947 */ /* 0x002fea0003800000 */
.L_x_64:
[----:B------:R-:W2:Y:S01]  /*3080*/  LDS R5, [UR37+0x100] ;  /* 0x00010025ff057984 */ /* 0x000ea20008000800 */
[----:B-1----:R-:W-:Y:S02]  /*3090*/  HFMA2 R2, -RZ, RZ, 0, 5.9604644775390625e-08 ;  /* 0x00000001ff027431 */ /* 0x002fe400000001ff */
[----:B------:R-:W-:Y:S01]  /*30a0*/  IMAD.MOV.U32 R3, RZ, RZ, 0xffff ;  /* 0x0000ffffff037424 */ /* 0x000fe200078e00ff */
[----:B------:R-:W-:Y:S01]  /*30b0*/  UPRMT UR7, UR4, 0x654, UR8 ;  /* 0x0000065404077896 */ /* 0x000fe20008000008 */
[----:B--2---:R-:W-:-:S03]  /*30c0*/  IMAD.SHL.U32 R4, R5, 0x20, RZ ;  /* 0x0000002005047824 */ /* 0x004fc600078e00ff */
[-C--:B------:R-:W-:Y:S02]  /*30d0*/  SHF.L.U32 R3, R3, R5.reuse, RZ ;  /* 0x0000000503037219 */ /* 0x080fe400000006ff */
[----:B------:R-:W-:Y:S01]  /*30e0*/  SHF.L.U32 R5, R2, R5, RZ ;  /* 0x0000000502057219 */ /* 0x000fe200000006ff */
[----:B------:R2:W-:Y:S04]  /*30f0*/  STS [UR37+0x100], R4 ;  /* 0x00010004ff007988 */ /* 0x0005e80008000825 */
[----:B------:R2:W-:Y:S04]  /*3100*/  ATOMS.OR RZ, [UR6+0x14], R3 ;  /* 0x00001403ffff798c */ /* 0x0005e8000b000006 */
[----:B------:R2:W-:Y:S01]  /*3110*/  ATOMS.OR RZ, [UR6+0x18], R5 ;  /* 0x00001805ffff798c */ /* 0x0005e2000b000006 */
[----:B------:R-:W-:Y:S03]  /*3120*/  SYNCS.ARRIVE.TRANS64.RED.A1T0 RZ, [UR7], RZ ;  /* 0x000000ffffff79a7 */ /* 0x000fe60008100407 */
[----:B------:R2:W-:Y:S01]  /*3130*/  ATOMS.XOR RZ, [UR6+0x10], R2 ;  /* 0x00001002ffff798c */ /* 0x0005e2000b800006 */
[----:B------:R-:W-:Y:S05]  /*3140*/  BRA `(.L_x_62) ;  /* 0x0000000000107947 */ /* 0x000fea0003800000 */
.L_x_55:
[----:B------:R-:W-:-:S05]  /*3150*/  MOV R2, 0xffffffff ;  /* 0xffffffff00027802 */ /* 0x000fca0000000f00 */
[----:B------:R1:W-:Y:S02]  /*3160*/  STS [UR37+0x100], R2 ;  /* 0x00010002ff007988 */ /* 0x0003e40008000825 */
[----:B-1----:R-:W-:Y:S02]  /*3170*/  MOV R2, 0x3190 ;  /* 0x0000319000027802 */ /* 0x002fe40000000f00 */
[----:B-----5:R-:W-:Y:S05]  /*3180*/  CALL.REL.NOINC `($__internal_1_$__cuda_sm10x_tcgen05_guardrail_trap_phase_invalid_during_alloc) ;  /* 0x0000003c00bc7944 */ /* 0x020fea0003c00000 */
.L_x_62:
[----:B------:R-:W-:Y:S05]  /*3190*/  WARPSYNC.ALL ;  /* 0x0000000000007948 */ /* 0x000fea0003800000 */
[----:B------:R-:W3:Y:S01]  /*31a0*/  S2UR UR8, SR_CgaCtaId ;  /* 0x00000000000879c3 */ /* 0x000ee20000008800 */
[----:B------:R-:W-:Y:S01]  /*31b0*/  UMOV UR6, 0x400 ;  /* 0x0000040000067882 */ /* 0x000fe20000000000 */
[----:B------:R-:W-:-:S06]  /*31c0*/  NOP ;  /* 0x0000000000007918 */ /* 0x000fcc0000000000 */
[----:B------:R-:W-:Y:S06]  /*31d0*/  BAR.ARV 0x6, 0xa0 ;  /* 0x0182800000007b1d */ /* 0x000fec0000002000 */
[----:B------:R-:W-:Y:S01]  /*31e0*/  LOP3.LUT R0, R0, 0xffff, RZ, 0xc0, !PT ;  /* 0x0000ffff00007812 */ /* 0x000fe200078ec0ff */
[----:B-1----:R-:W-:Y:S01]  /*31f0*/  IMAD.MOV.U32 R9, RZ, RZ, 0x1 ;  /* 0x00000001ff097424 */ /* 0x002fe200078e00ff */
[----:B------:R-:W-:Y:S01]  /*3200*/  LOP3.LUT R8, R8, 0xffff, RZ, 0xc0, !PT ;  /* 0x0000ffff08087812 */ /* 0x000fe200078ec0ff */
[----:B------:R-:W-:Y:S01]  /*3210*/  UMOV UR22, URZ ;  /* 0x000000ff00167c82 */ /* 0x000fe20008000000 */
[----:B------:R-:W-:Y:S01]  /*3220*/  R2UR UR12, R0 ;  /* 0x00000000000c72ca */ /* 0x000fe200000e0000 */
[----:B------:R-:W-:Y:S01]  /*3230*/  UMOV UR21, URZ ;  /* 0x000000ff00157c82 */ /* 0x000fe20008000000 */
[----:B------:R-:W-:Y:S01]  /*3240*/  R2UR UR13, R8 ;  /* 0x00000000080d72ca */ /* 0x000fe200000e0000 */
[----:B------:R-:W-:Y:S01]  /*3250*/  IMAD.MOV.U32 R8, RZ, RZ, RZ ;  /* 0x000000ffff087224 */ /* 0x000fe200078e00ff */
[----:B------:R-:W-:-:S02]  /*3260*/  UISETP.NE.AND UP2, UPT, UR5, URZ, UPT ;  /* 0x000000ff0500728c */ /* 0x000fc4000bf45270 */
[----:B---3--:R-:W-:Y:S01]  /*3270*/  ULEA UR8, UR8, UR6, 0x18 ;  /* 0x0000000608087291 */ /* 0x008fe2000f8ec0ff */
[----:B------:R-:W1:Y:S03]  /*3280*/  LDCU UR6, c[0x0][0x38c] ;  /* 0x00007180ff0677ac */ /* 0x000e660008000800 */
[----:B------:R-:W-:Y:S02]  /*3290*/  UIADD3 UR14, UPT, UPT, UR8, 0x2400, URZ ;  /* 0x00002400080e7890 */ /* 0x000fe4000fffe0ff */
[----:B------:R-:W-:-:S03]  /*32a0*/  UIADD3 UR15, UPT, UPT, UR8, 0x3c00, URZ ;  /* 0x00003c00080f7890 */ /* 0x000fc6000fffe0ff */
[----:B--2---:R-:W2:Y:S01]  /*32b0*/  LDS R2, [UR8+0x100] ;  /* 0x00010008ff027984 */ /* 0x004ea20008000800 */
[----:B------:R-:W-:Y:S02]  /*32c0*/  USHF.R.U32.HI UR14, URZ, 0x4, UR14 ;  /* 0x00000004ff0e7899 */ /* 0x000fe4000801160e */
[----:B------:R-:W-:Y:S02]  /*32d0*/  USHF.R.U32.HI UR15, URZ, 0x4, UR15 ;  /* 0x00000004ff0f7899 */ /* 0x000fe4000801160f */
[----:B------:R-:W-:Y:S02]  /*32e0*/  ULOP3.LUT UR14, UR14, 0x3fff, URZ, 0xc0, !UPT ;  /* 0x00003fff0e0e7892 */ /* 0x000fe4000f8ec0ff */
[----:B------:R-:W-:Y:S02]  /*32f0*/  ULOP3.LUT UR15, UR15, 0x3fff, URZ, 0xc0, !UPT ;  /* 0x00003fff0f0f7892 */ /* 0x000fe4000f8ec0ff */
[----:B------:R-:W-:Y:S02]  /*3300*/  ULOP3.LUT UR14, UR14, 0x10000, URZ, 0xfc, !UPT ;  /* 0x000100000e0e7892 */ /* 0x000fe4000f8efcff */
[----:B-1----:R-:W-:-:S02]  /*3310*/  UIADD3 UR6, UPT, UPT, UR6, 0x1f, URZ ;  /* 0x0000001f06067890 */ /* 0x002fc4000fffe0ff */
[----:B------:R-:W-:Y:S02]  /*3320*/  ULOP3.LUT UR15, UR15, 0x10000, URZ, 0xfc, !UPT ;  /* 0x000100000f0f7892 */ /* 0x000fe4000f8efcff */
[----:B------:R-:W-:Y:S01]  /*3330*/  USHF.R.S32.HI UR7, URZ, 0x1f, UR6 ;  /* 0x0000001fff077899 */ /* 0x000fe20008011406 */
[----:B------:R-:W-:Y:S01]  /*3340*/  UMOV UR20, URZ ;  /* 0x000000ff00147c82 */ /* 0x000fe20008000000 */
[----:B------:R-:W-:Y:S02]  /*3350*/  UMOV UR26, 0x0 ;  /* 0x00000000001a7882 */ /* 0x000fe40000000000 */
[----:B------:R-:W-:Y:S01]  /*3360*/  ULEA.HI UR7, UR7, UR6, URZ, 0x5 ;  /* 0x0000000607077291 */ /* 0x000fe2000f8f28ff */
[----:B------:R-:W-:-:S03]  /*3370*/  UMOV UR27, 0x81004a0 ;  /* 0x081004a0001b7882 */ /* 0x000fc60000000000 */
[----:B------:R-:W-:-:S04]  /*3380*/  USHF.R.S32.HI UR7, URZ, 0x5, UR7 ;  /* 0x00000005ff077899 */ /* 0x000fc80008011407 */
[----:B------:R-:W-:-:S04]  /*3390*/  UISETP.LT.AND UP0, UPT, UR7, 0x1, UPT ;  /* 0x000000010700788c */ /* 0x000fc8000bf01270 */
[----:B------:R-:W-:Y:S01]  /*33a0*/  USEL UR23, UR7, 0x1, !UP0 ;  /* 0x0000000107177887 */ /* 0x000fe2000c000000 */
[----:B--2---:R-:W-:Y:S02]  /*33b0*/  R2UR UR24, R2 ;  /* 0x00000000021872ca */ /* 0x004fe400000e0000 */
[----:B------:R-:W-:-:S13]  /*33c0*/  CS2R R2, SRZ ;  /* 0x0000000000027805 */ /* 0x000fda000001ff00 */
.L_x_73:
[C---:B------:R-:W-:Y:S02]  /*33d0*/  LEA R0, R8.reuse, UR8, 0x3 ;  /* 0x0000000808007c11 */ /* 0x040fe4000f8e18ff */
[----:B------:R-:W-:Y:S02]  /*33e0*/  SHF.L.U32 R5, R3, 0x1f, RZ ;  /* 0x0000001f03057819 */ /* 0x000fe400000006ff */
[----:B------:R-:W-:Y:S02]  /*33f0*/  LEA R4, R8, UR8, 0x4 ;  /* 0x0000000808047c11 */ /* 0x000fe4000f8e20ff */
[----:B------:R-:W1:Y:S02]  /*3400*/  SYNCS.PHASECHK.TRANS64.TRYWAIT P0, [R0+URZ+0x50], R5 ;  /* 0x00005005000075a7 */ /* 0x000e6400080011ff */
[----:B-1-34-:R-:W-:Y:S05]  /*3410*/  @!P0 BRA `(.L_x_66) ;  /* 0x0000003400e48947 */ /* 0x01afea0003800000 */
.L_x_128:
[----:B-1----:R-:W1:Y:S01]  /*3420*/  LDS.128 R4, [R4+0xe0] ;  /* 0x0000e00004047984 */ /* 0x002e620000000c00 */
[----:B------:R-:W-:Y:S02]  /*3430*/  VIADD R0, R0, 0x60 ;  /* 0x0000006000007836 */ /* 0x000fe40000000000 */
[----:B------:R-:W-:Y:S01]  /*3440*/  VIADD R8, R8, 0x1 ;  /* 0x0000000108087836 */ /* 0x000fe20000000000 */
[----:B------:R-:W-:Y:S01]  /*3450*/  @!PT LDS RZ, [RZ] ;  /* 0x00000000fffff984 */ /* 0x000fe20000000800 */
[----:B------:R-:W-:Y:S01]  /*3460*/  @!PT LDS RZ, [RZ] ;  /* 0x00000000fffff984 */ /* 0x000fe20000000800 */
[----:B------:R-:W-:Y:S01]  /*3470*/  @!PT LDS RZ, [RZ] ;  /* 0x00000000fffff984 */ /* 0x000fe20000000800 */
[----:B------:R-:W-:Y:S01]  /*3480*/  @!PT LDS RZ, [RZ] ;  /* 0x00000000fffff984 */ /* 0x000fe20000000800 */
[----:B------:R2:W-:Y:S06]  /*3490*/  MEMBAR.ALL.CTA ;  /* 0x0000000000007992 */ /* 0x0005ec0000008000 */
[----:B--2---:R-:W2:Y:S01]  /*34a0*/  FENCE.VIEW.ASYNC.S ;  /* 0x00000000000073c6 */ /* 0x004ea20000000000 */
[----:B------:R-:W-:-:S04]  /*34b0*/  PRMT R0, RZ, 0x654, R0 ;  /* 0x00000654ff007816 */ /* 0x000fc80000000000 */
[----:B--2---:R2:W-:Y:S01]  /*34c0*/  SYNCS.ARRIVE.TRANS64.RED.A1T0 RZ, [R0+URZ], RZ ;  /* 0x000000ff00ff79a7 */ /* 0x0045e200081004ff */
[----:B-1----:R-:W-:Y:S01]  /*34d0*/  LOP3.LUT P1, RZ, R6, 0x1, RZ, 0xc0, !PT ;  /* 0x0000000106ff7812 */ /* 0x002fe2000782c0ff */
[----:B--2---:R-:W-:-:S12]  /*34e0*/  BRA.U UP2, `(.L_x_67) ;  /* 0x0000000102cc7547 */ /* 0x004fd8000b800000 */
[----:B------:R-:W1:Y:S01]  /*34f0*/  LDCU UR6, c[0x0][0x38c] ;  /* 0x00007180ff0677ac */ /* 0x000e620008000800 */
[----:B------:R-:W-:Y:S02]  /*3500*/  PLOP3.LUT P2, PT, PT, PT, PT, 0x80, 0x8 ;  /* 0x000000000008781c */ /* 0x000fe40003f4f070 */
[----:B------:R-:W-:Y:S01]  /*3510*/  SHF.L.U32 R5, R9, 0x1f, RZ ;  /* 0x0000001f09057819 */ /* 0x000fe200000006ff */
[----:B------:R-:W-:Y:S02]  /*3520*/  ULEA UR11, UR22, UR8, 0x3 ;  /* 0x00000008160b7291 */ /* 0x000fe4000f8e18ff */
[----:B-1----:R-:W-:-:S06]  /*3530*/  UISETP.GE.AND UP0, UPT, UR6, 0x1, UPT ;  /* 0x000000010600788c */ /* 0x002fcc000bf06270 */
[----:B------:R-:W-:-:S05]  /*3540*/  PLOP3.LUT P0, PT, PT, PT, UP0, 0x80, 0x8 ;  /* 0x000000000008781c */ /* 0x000fca0003f0f008 */
[----:B------:R-:W-:-:S08]  /*3550*/  @UP0 ULEA UR6, UR21, UR8, 0x3 ;  /* 0x0000000815060291 */ /* 0x000fd0000f8e18ff */
[----:B------:R-:W-:-:S04]  /*3560*/  @P0 SHF.L.U32 R0, R2, 0x1f, RZ ;  /* 0x0000001f02000819 */ /* 0x000fc800000006ff */
[----:B------:R1:W2:Y:S01]  /*3570*/  @P0 SYNCS.PHASECHK.TRANS64.TRYWAIT P2, [UR6], R0 ;  /* 0x00000000ff0005a7 */ /* 0x0002a20008041106 */
[----:B------:R-:W3:Y:S02]  /*3580*/  SYNCS.PHASECHK.TRANS64.TRYWAIT P0, [UR11+0x90], R5 ;  /* 0x00009005ff0075a7 */ /* 0x000ee4000800110b */
[----:B-123--:R-:W-:Y:S05]  /*3590*/  @!P0 BRA `(.L_x_68) ;  /* 0x0000003400988947 */ /* 0x00efea0003800000 */
.L_x_130:
[----:B------:R-:W-:Y:S01]  /*35a0*/  UMOV UR19, UR20 ;  /* 0x0000001400137c82 */ /* 0x000fe20008000000 */
[----:B------:R-:W-:Y:S05]  /*35b0*/  BRA.U !UP0, `(.L_x_69) ;  /* 0x0000000108887547 */ /* 0x000fea000b800000 */
[----:B------:R-:W-:Y:S02]  /*35c0*/  UIADD3 UR19, UPT, UPT, UR23, UR20, URZ ;  /* 0x0000001417137290 */ /* 0x000fe4000fffe0ff */
[----:B------:R-:W-:Y:S02]  /*35d0*/  ULEA UR10, UR22, UR24, 0x5 ;  /* 0x00000018160a7291 */ /* 0x000fe4000f8e28ff */
[----:B------:R-:W-:Y:S01]  /*35e0*/  UPLOP3.LUT UP3, UPT, UPT, UPT, UPT, 0x40, 0x4 ;  /* 0x000000000004789c */ /* 0x000fe20003f6e870 */
[----:B------:R-:W-:Y:S01]  /*35f0*/  UMOV UR18, UR7 ;  /* 0x0000000700127c82 */ /* 0x000fe20008000000 */
[----:B------:R-:W-:-:S09]  /*3600*/  UMOV UR17, UR21 ;  /* 0x0000001500117c82 */ /* 0x000fd20008000000 */
.L_x_72:
[----:B--2---:R-:W-:Y:S01]  /*3610*/  ULEA UR9, UR17, UR8, 0x3 ;  /* 0x0000000811097291 */ /* 0x004fe2000f8e18ff */
[----:B---3--:R-:W-:Y:S11]  /*3620*/  @P2 BRA `(.L_x_70) ;  /* 0x00000000000c2947 */ /* 0x008ff60003800000 */
[----:B-1----:R-:W-:Y:S04]  /*3630*/  SHF.L.U32 R5, R2, 0x1f, RZ ;  /* 0x0000001f02057819 */ /* 0x002fe800000006ff */
[----:B------:R-:W1:Y:S02]  /*3640*/  SYNCS.PHASECHK.TRANS64.TRYWAIT P0, [UR9], R5 ;  /* 0x00000005ff0075a7 */ /* 0x000e640008001109 */
[----:B-1----:R-:W-:Y:S05]  /*3650*/  @!P0 BRA `(.L_x_71) ;  /* 0x0000003400808947 */ /* 0x002fea0003800000 */
.L_x_70:
[----:B------:R-:W-:Y:S01]  /*3660*/  UISETP.NE.AND UP0, UPT, UR18, 0x1, UPT ;  /* 0x000000011200788c */ /* 0x000fe2000bf05270 */
[----:B------:R-:W-:Y:S01]  /*3670*/  PLOP3.LUT P2, PT, PT, PT, PT, 0x80, 0x8 ;  /* 0x000000000008781c */ /* 0x000fe20003f4f070 */
[----:B------:R-:W-:Y:S02]  /*3680*/  UIADD3 UR21, UPT, UPT, UR17, 0x1, URZ ;  /* 0x0000000111157890 */ /* 0x000fe4000fffe0ff */
[----:B------:R-:W-:Y:S02]  /*3690*/  ULEA UR28, UR17, UR15, 0x6 ;  /* 0x0000000f111c7291 */ /* 0x000fe4000f8e30ff */
[----:B------:R-:W-:Y:S01]  /*36a0*/  UISETP.NE.AND UP1, UPT, UR21, 0x3, UPT ;  /* 0x000000031500788c */ /* 0x000fe2000bf25270 */
[----:B------:R-:W-:Y:S01]  /*36b0*/  PLOP3.LUT P0, PT, PT, PT, UP0, 0x80, 0x8 ;  /* 0x000000000008781c */ /* 0x000fe20003f0f008 */
[----:B------:R-:W-:Y:S02]  /*36c0*/  ULEA UR30, UR17, UR14, 0x7 ;  /* 0x0000000e111e7291 */ /* 0x000fe4000f8e38ff */
[----:B------:R-:W-:Y:S02]  /*36d0*/  USEL UR16, URZ, 0x1, UP1 ;  /* 0x00000001ff107887 */ /* 0x000fe40008800000 */
[----:B------:R-:W-:Y:S02]  /*36e0*/  USEL UR21, UR21, URZ, UP1 ;  /* 0x000000ff15157287 */ /* 0x000fe40008800000 */
[----:B------:R-:W-:Y:S02]  /*36f0*/  UIADD3 UR9, UPT, UPT, UR9, 0x18, URZ ;  /* 0x0000001809097890 */ /* 0x000fe4000fffe0ff */
[----:B------:R-:W-:Y:S01]  /*3700*/  @UP0 ULEA UR6, UR21, UR8, 0x3 ;  /* 0x0000000815060291 */ /* 0x000fe2000f8e18ff */
[----:B------:R-:W-:Y:S01]  /*3710*/  LOP3.LUT R2, R2, UR16, RZ, 0x3c, !PT ;  /* 0x0000001002027c12 */ /* 0x000fe2000f8e3cff */
[----:B------:R-:W-:Y:S01]  /*3720*/  UMOV UR29, 0xc0004010 ;  /* 0xc0004010001d7882 */ /* 0x000fe20000000000 */
[----:B------:R-:W-:Y:S01]  /*3730*/  UMOV UR31, 0xc0004010 ;  /* 0xc0004010001f7882 */ /* 0x000fe20000000000 */
[----:B------:R-:W-:Y:S01]  /*3740*/  UIADD3 UR20, UPT, UPT, UR20, 0x1, URZ ;  /* 0x0000000114147890 */ /* 0x000fe2000fffe0ff */
[----:B-1----:R-:W-:Y:S01]  /*3750*/  @P0 SHF.L.U32 R0, R2, 0x1f, RZ ;  /* 0x0000001f02000819 */ /* 0x002fe200000006ff */
[----:B------:R-:W-:Y:S02]  /*3760*/  UIADD3 UR18, UPT, UPT, UR18, -0x1, URZ ;  /* 0xffffffff12127890 */ /* 0x000fe4000fffe0ff */
[----:B------:R-:W-:Y:S01]  /*3770*/  UISETP.NE.AND UP0, UPT, UR20, UR19, UPT ;  /* 0x000000131400728c */ /* 0x000fe2000bf05270 */
[----:B------:R2:W3:Y:S01]  /*3780*/  @P0 SYNCS.PHASECHK.TRANS64.TRYWAIT P2, [UR6], R0 ;  /* 0x00000000ff0005a7 */ /* 0x0004e20008041106 */
[----:B------:R2:W-:Y:S01]  /*3790*/  UTCIMMA.2CTA gdesc[UR30], gdesc[UR28], tmem[UR10], tmem[UR26], idesc[UR27], UP3 ;  /* 0x00ff1a1c1e0075ea */ /* 0x0005e20009a0010a */
[----:B------:R-:W-:Y:S01]  /*37a0*/  UPLOP3.LUT UP3, UPT, UPT, UPT, UPT, 0x80, 0x8 ;  /* 0x000000000008789c */ /* 0x000fe20003f6f070 */
[----:B------:R2:W-:Y:S01]  /*37b0*/  UTCBAR.2CTA.MULTICAST [UR9], URZ, UR13 ;  /* 0x000000ff090073e9 */ /* 0x0005e2000820080d */
[----:B------:R-:W-:Y:S04]  /*37c0*/  UMOV UR17, UR21 ;  /* 0x0000001500117c82 */ /* 0x000fe80008000000 */
[----:B------:R-:W-:Y:S05]  /*37d0*/  BRA.U UP0, `(.L_x_72) ;  /* 0xfffffffd008c7547 */ /* 0x000fea000b83ffff */
.L_x_69:
[----:B------:R-:W-:Y:S01]  /*37e0*/  UIADD3 UR11, UPT, UPT, UR11, 0x70, URZ ;  /* 0x000000700b0b7890 */ /* 0x000fe2000fffe0ff */
[----:B------:R-:W-:-:S08]  /*37f0*/  UMOV UR20, UR19 ;  /* 0x0000001300147c82 */ /* 0x000fd00008000000 */
[----:B------:R4:W-:Y:S01]  /*3800*/  UTCBAR.2CTA.MULTICAST [UR11], URZ, UR12 ;  /* 0x000000ff0b0073e9 */ /* 0x0009e2000820080c */
[----:B------:R-:W-:Y:S02]  /*3810*/  NOP ;  /* 0x0000000000007918 */ /* 0x000fe40000000000 */
.L_x_67:
[----:B------:R-:W-:Y:S01]  /*3820*/  UIADD3 UR22, UPT, UPT, UR22, 0x1, URZ ;  /* 0x0000000116167890 */ /* 0x000fe2000fffe0ff */
[----:B------:R-:W-:-:S03]  /*3830*/  ISETP.NE.AND P0, PT, R8, 0x2, PT ;  /* 0x000000020800780c */ /* 0x000fc60003f05270 */
[----:B------:R-:W-:Y:S01]  /*3840*/  UISETP.NE.AND UP0, UPT, UR22, 0x4, UPT ;  /* 0x000000041600788c */ /* 0x000fe2000bf05270 */
[----:B-12---:R-:W-:Y:S02]  /*3850*/  SEL R0, RZ, 0x1, P0 ;  /* 0x00000001ff007807 */ /* 0x006fe40000000000 */
[----:B------:R-:W-:Y:S01]  /*3860*/  SEL R8, R8, RZ, P0 ;  /* 0x000000ff08087207 */ /* 0x000fe20000000000 */
[----:B------:R-:W-:Y:S01]  /*3870*/  USEL UR6, URZ, 0x1, UP0 ;  /* 0x00000001ff067887 */ /* 0x000fe20008000000 */
[----:B------:R-:W-:Y:S01]  /*3880*/  LOP3.LUT R3, R3, R0, RZ, 0x3c, !PT ;  /* 0x0000000003037212 */ /* 0x000fe200078e3cff */
[----:B------:R-:W-:-:S04]  /*3890*/  USEL UR22, UR22, URZ, UP0 ;  /* 0x000000ff16167287 */ /* 0x000fc80008000000 */
[----:B------:R-:W-:Y:S01]  /*38a0*/  LOP3.LUT R9, R9, UR6, RZ, 0x3c, !PT ;  /* 0x0000000609097c12 */ /* 0x000fe2000f8e3cff */
[----:B------:R-:W-:Y:S07]  /*38b0*/  @P1 BRA `(.L_x_73) ;  /* 0xfffffff800c41947 */ /* 0x000fee000383ffff */
[----:B------:R-:W1:Y:S01]  /*38c0*/  S2UR UR6, SR_CgaCtaId ;  /* 0x00000000000679c3 */ /* 0x000e620000008800 */
[----:B------:R-:W-:Y:S01]  /*38d0*/  ELECT P0, URZ, PT ;  /* 0x0000000000ff782f */ /* 0x000fe20003800000 */
[----:B------:R-:W-:Y:S01]  /*38e0*/  HFMA2 R0, -RZ, RZ, 0, 5.9604644775390625e-08 ;  /* 0x00000001ff007431 */ /* 0x000fe200000001ff */
[----:B------:R-:W-:-:S05]  /*38f0*/  UMOV UR7, 0x40 ;  /* 0x0000004000077882 */ /* 0x000fca0000000000 */
[----:B------:R-:W-:Y:S01]  /*3900*/  UVIRTCOUNT.DEALLOC.SMPOOL 0x80 ;  /* 0x000000800000784c */ /* 0x000fe20000000000 */
[----:B------:R-:W-:Y:S02]  /*3910*/  UISETP.NE.AND UP0, UPT, UR5, URZ, UPT ;  /* 0x000000ff0500728c */ /* 0x000fe4000bf05270 */
[----:B-1----:R-:W-:-:S09]  /*3920*/  ULEA UR6, UR6, UR7, 0x18 ;  /* 0x0000000706067291 */ /* 0x002fd2000f8ec0ff */
[----:B------:R1:W-:Y:S01]  /*3930*/  @P0 STS.U8 [UR6+0x1c], R0 ;  /* 0x00001c00ff000988 */ /* 0x0003e20008000006 */
[----:B------:R-:W-:Y:S05]  /*3940*/  BRA.U UP0, `(.L_x_74) ;  /* 0x0000000100a07547 */ /* 0x000fea000b800000 */
[----:B------:R-:W-:Y:S01]  /*3950*/  UIADD3 UR5, UPT, UPT, UR8, 0x90, URZ ;  /* 0x0000009008057890 */ /* 0x000fe2000fffe0ff */
[----:B------:R-:W-:-:S03]  /*3960*/  SHF.L.U32 R3, R9, 0x1f, RZ ;  /* 0x0000001f09037819 */ /* 0x000fc600000006ff */
[----:B------:R-:W-:-:S09]  /*3970*/  ULEA UR7, UR22, UR5, 0x3 ;  /* 0x0000000516077291 */ /* 0x000fd2000f8e18ff */
[----:B------:R-:W2:Y:S02]  /*3980*/  SYNCS.PHASECHK.TRANS64.TRYWAIT P0, [UR7], R3 ;  /* 0x00000003ff0075a7 */ /* 0x000ea40008001107 */
[----:B--2---:R-:W-:Y:S05]  /*3990*/  @!P0 BRA `(.L_x_75) ;  /* 0x0000003000c88947 */ /* 0x004fea0003800000 */
.L_x_133:
        /* <DEDUP_REMOVED lines=9> */
.L_x_135:
        /* <DEDUP_REMOVED lines=9> */
.L_x_137:
[----:B------:R-:W-:-:S04]  /*3ac0*/  UIADD3 UR9, UPT, UPT, UR9, 0x1, URZ ;  /* 0x0000000109097890 */ /* 0x000fc8000fffe0ff */
[----:B------:R-:W-:-:S04]  /*3ad0*/  UISETP.NE.AND UP1, UPT, UR9, 0x4, UPT ;  /* 0x000000040900788c */ /* 0x000fc8000bf25270 */
[----:B------:R-:W-:Y:S02]  /*3ae0*/  USEL UR7, URZ, 0x1, UP1 ;  /* 0x00000001ff077887 */ /* 0x000fe40008800000 */
[----:B------:R-:W-:-:S04]  /*3af0*/  USEL UR9, UR9, URZ, UP1 ;  /* 0x000000ff09097287 */ /* 0x000fc80008800000 */
[----:B------:R-:W-:Y:S01]  /*3b00*/  ULEA UR9, UR9, UR5, 0x3 ;  /* 0x0000000509097291 */ /* 0x000fe2000f8e18ff */
[----:B-1----:R-:W-:-:S04]  /*3b10*/  LOP3.LUT R3, R2, UR7, RZ, 0x3c, !PT ;  /* 0x0000000702037c12 */ /* 0x002fc8000f8e3cff */
[----:B------:R-:W-:Y:S01]  /*3b20*/  SHF.L.U32 R3, R3, 0x1f, RZ ;  /* 0x0000001f03037819 */ /* 0x000fe200000006ff */
[----:B------:R-:W-:-:S04]  /*3b30*/  IMAD.U32 R0, RZ, RZ, UR9 ;  /* 0x00000009ff007e24 */ /* 0x000fc8000f8e00ff */
[----:B------:R1:W2:Y:S03]  /*3b40*/  SYNCS.PHASECHK.TRANS64.TRYWAIT P0, [R0+URZ], R3 ;  /* 0x00000003000075a7 */ /* 0x0002a600080011ff */
[----:B--2---:R-:W-:Y:S05]  /*3b50*/  @!P0 NANOSLEEP.SYNCS 0x989680 ;  /* 0x009896800000895d */ /* 0x004fea0003900000 */
[----:B------:R-:W2:Y:S02]  /*3b60*/  @!P0 SYNCS.PHASECHK.TRANS64 P0, [R0+URZ], R3 ;  /* 0x00000003000085a7 */ /* 0x000ea400080010ff */
[----:B--2---:R-:W-:Y:S05]  /*3b70*/  @P0 BRA `(.L_x_78) ;  /* 0x0000000000200947 */ /* 0x004fea0003800000 */
.L_x_79:
[----:B--2---:R2:W1:Y:S02]  /*3b80*/  SYNCS.PHASECHK.TRANS64.TRYWAIT P0, [R0+URZ], R3 ;  /* 0x00000003000075a7 */ /* 0x00446400080011ff */
[----:B-1----:R-:W-:Y:S05]  /*3b90*/  @!P0 NANOSLEEP.SYNCS 0x989680 ;  /* 0x009896800000895d */ /* 0x002fea0003900000 */
[----:B------:R-:W1:Y:S02]  /*3ba0*/  @!P0 SYNCS.PHASECHK.TRANS64 P0, [R0+URZ], R3 ;  /* 0x00000003000085a7 */ /* 0x000e6400080010ff */
[----:B-1----:R-:W-:Y:S05]  /*3bb0*/  @!P0 BRA `(.L_x_79) ;  /* 0xfffffffc00f08947 */ /* 0x002fea000383ffff */
[----:B------:R-:W-:Y:S05]  /*3bc0*/  BRA `(.L_x_78) ;  /* 0x00000000000c7947 */ /* 0x000fea0003800000 */
.L_x_74:
[----:B------:R-:W-:-:S04]  /*3bd0*/  UIADD3 UR5, UPT, UPT, UR8, 0xd0, URZ ;  /* 0x000000d008057890 */ /* 0x000fc8000fffe0ff */
[----:B------:R-:W-:-:S09]  /*3be0*/  UPRMT UR5, UR4, 0x654, UR5 ;  /* 0x0000065404057896 */ /* 0x000fd20008000005 */
[----:B------:R-:W-:Y:S03]  /*3bf0*/  SYNCS.ARRIVE.TRANS64.RED.A1T0 RZ, [UR5], RZ ;  /* 0x000000ffffff79a7 */ /* 0x000fe60008100405 */
.L_x_78:
[----:B-12---:R-:W-:Y:S01]  /*3c00*/  SHF.L.U32 R3, RZ, 0x1f, RZ ;  /* 0x0000001fff037819 */ /* 0x006fe200000006ff */
[----:B------:R-:W-:Y:S01]  /*3c10*/  UIADD3 UR5, UPT, UPT, UR8, 0xd0, URZ ;  /* 0x000000d008057890 */ /* 0x000fe2000fffe0ff */
[----:B------:R-:W-:Y:S02]  /*3c20*/  PLOP3.LUT P0, PT, PT, PT, UP0, 0x80, 0x8 ;  /* 0x000000000008781c */ /* 0x000fe40003f0f008 */
[----:B------:R-:W1:Y:S02]  /*3c30*/  SYNCS.PHASECHK.TRANS64.TRYWAIT P1, [UR8+0xd0], R3 ;  /* 0x0000d003ff0075a7 */ /* 0x000e640008021108 */
[----:B-1----:R-:W-:Y:S09]  /*3c40*/  @!P1 BRA `(.L_x_80) ;  /* 0x0000003000649947 */ /* 0x002ff20003800000 */
.L_x_139:
[----:B------:R-:W-:Y:S01]  /*3c50*/  @!UP0 UPRMT UR5, UR4, 0x654, UR5 ;  /* 0x0000065404058896 */ /* 0x000fe20008000005 */
[----:B------:R-:W-:Y:S02]  /*3c60*/  UMOV UR8, 0xffff ;  /* 0x0000ffff00087882 */ /* 0x000fe40000000000 */
[----:B------:R-:W-:-:S06]  /*3c70*/  UMOV UR4, 0x1 ;  /* 0x0000000100047882 */ /* 0x000fcc0000000000 */
[----:B------:R-:W-:Y:S01]  /*3c80*/  @!P0 SYNCS.ARRIVE.TRANS64.RED.A1T0 RZ, [UR5], RZ ;  /* 0x000000ffffff89a7 */ /* 0x000fe20008100405 */
[----:B------:R-:W-:Y:S01]  /*3c90*/  NOP ;  /* 0x0000000000007918 */ /* 0x000fe20000000000 */
[----:B-1----:R-:W1:Y:S01]  /*3ca0*/  LDS R0, [UR6+0x14] ;  /* 0x00001406ff007984 */ /* 0x002e620008000800 */
[----:B------:R-:W-:-:S04]  /*3cb0*/  ULOP3.LUT UR5, UR24, 0xffff, URZ, 0xc0, !UPT ;  /* 0x0000ffff18057892 */ /* 0x000fc8000f8ec0ff */
[----:B------:R-:W-:-:S04]  /*3cc0*/  USHF.R.U32.HI UR5, URZ, 0x5, UR5 ;  /* 0x00000005ff057899 */ /* 0x000fc80008011605 */
[----:B------:R-:W-:Y:S02]  /*3cd0*/  USHF.L.U32 UR8, UR8, UR5, URZ ;  /* 0x0000000508087299 */ /* 0x000fe400080006ff */
[----:B------:R-:W-:-:S04]  /*3ce0*/  USHF.L.U32 UR4, UR4, UR5, URZ ;  /* 0x0000000504047299 */ /* 0x000fc800080006ff */
[----:B-1----:R-:W-:-:S04]  /*3cf0*/  LOP3.LUT R0, R0, UR8, RZ, 0xc0, !PT ;  /* 0x0000000800007c12 */ /* 0x002fc8000f8ec0ff */
[----:B------:R-:W-:-:S13]  /*3d00*/  ISETP.NE.AND P0, PT, R0, UR8, PT ;  /* 0x0000000800007c0c */ /* 0x000fda000bf05270 */
[----:B------:R-:W-:Y:S05]  /*3d10*/  @P0 BRA `(.L_x_81) ;  /* 0x0000000000580947 */ /* 0x000fea0003800000 */
[----:B------:R-:W1:Y:S02]  /*3d20*/  LDS R0, [UR6+0x18] ;  /* 0x00001806ff007984 */ /* 0x000e640008000800 */
[----:B-1----:R-:W-:-:S04]  /*3d30*/  LOP3.LUT R0, R0, UR4, RZ, 0xc0, !PT ;  /* 0x0000000400007c12 */ /* 0x002fc8000f8ec0ff */
[----:B------:R-:W-:-:S13]  /*3d40*/  ISETP.NE.AND P0, PT, R0, UR4, PT ;  /* 0x0000000400007c0c */ /* 0x000fda000bf05270 */
[----:B------:R-:W-:Y:S05]  /*3d50*/  @P0 BRA `(.L_x_82) ;  /* 0x00000000003c0947 */ /* 0x000fea0003800000 */
[----:B------:R-:W1:Y:S01]  /*3d60*/  S2R R2, SR_LANEID ;  /* 0x0000000000027919 */ /* 0x000e620000000000 */
[----:B------:R-:W-:Y:S01]  /*3d70*/  ULOP3.LUT UR8, URZ, UR8, URZ, 0x33, !UPT ;  /* 0x00000008ff087292 */ /* 0x000fe2000f8e33ff */
[----:B------:R-:W-:Y:S01]  /*3d80*/  LOP3.LUT R4, RZ, UR4, RZ, 0x33, !PT ;  /* 0x00000004ff047c12 */ /* 0x000fe2000f8e33ff */
[----:B------:R-:W-:Y:S02]  /*3d90*/  VOTEU.ANY UR7, UPT, PT ;  /* 0x0000000000077886 */ /* 0x000fe400038e0100 */
[----:B------:R-:W-:Y:S01]  /*3da0*/  UFLO.U32 UR7, UR7 ;  /* 0x00000007000772bd */ /* 0x000fe200080e0000 */
[----:B------:R-:W2:Y:S01]  /*3db0*/  REDUX UR4, R4 ;  /* 0x00000000040473c4 */ /* 0x000ea20000000000 */
[----:B------:R-:W-:-:S06]  /*3dc0*/  IMAD.U32 R0, RZ, RZ, UR8 ;  /* 0x00000008ff007e24 */ /* 0x000fcc000f8e00ff */
[----:B------:R1:W-:Y:S01]  /*3dd0*/  UTCATOMSWS.AND URZ, UR8 ;  /* 0x0000000800ff79e3 */ /* 0x0003e20008000000 */
[----:B------:R-:W3:Y:S01]  /*3de0*/  REDUX UR5, R0 ;  /* 0x00000000000573c4 */ /* 0x000ee20000000000 */
[----:B-1----:R-:W-:Y:S01]  /*3df0*/  ISETP.EQ.U32.AND P0, PT, R2, UR7, PT ;  /* 0x0000000702007c0c */ /* 0x002fe2000bf02070 */
[----:B--2---:R-:W-:Y:S01]  /*3e00*/  IMAD.U32 R2, RZ, RZ, UR4 ;  /* 0x00000004ff027e24 */ /* 0x004fe2000f8e00ff */
[----:B---3--:R-:W-:-:S11]  /*3e10*/  MOV R3, UR5 ;  /* 0x0000000500037c02 */ /* 0x008fd60008000f00 */
[----:B------:R1:W-:Y:S04]  /*3e20*/  @P0 ATOMS.AND RZ, [UR6+0x14], R3 ;  /* 0x00001403ffff098c */ /* 0x0003e8000a800006 */
[----:B------:R1:W-:Y:S01]  /*3e30*/  @P0 ATOMS.AND RZ, [UR6+0x18], R2 ;  /* 0x00001802ffff098c */ /* 0x0003e2000a800006 */
[----:B------:R-:W-:Y:S05]  /*3e40*/  BRA `(.L_x_83) ;  /* 0x0000000000147947 */ /* 0x000fea0003800000 */
.L_x_82:
[----:B------:R-:W-:Y:S02]  /*3e50*/  MOV R2, 0x3e70 ;  /* 0x00003e7000027802 */ /* 0x000fe40000000f00 */
[----:B---345:R-:W-:Y:S05]  /*3e60*/  CALL.REL.NOINC `($__internal_0_$__cuda_sm10x_tcgen05_guardrail_trap_col_being_dealloced_not_returned_by_alloc) ;  /* 0x0000003000787944 */ /* 0x038fea0003c00000 */
[----:B------:R-:W-:Y:S05]  /*3e70*/  BRA `(.L_x_83) ;  /* 0x0000000000087947 */ /* 0x000fea0003800000 */
.L_x_81:
[----:B------:R-:W-:Y:S02]  /*3e80*/  MOV R2, 0x3ea0 ;  /* 0x00003ea000027802 */ /* 0x000fe40000000f00 */
[----:B---345:R-:W-:Y:S05]  /*3e90*/  CALL.REL.NOINC `($__internal_2_$__cuda_sm10x_tcgen05_guardrail_trap_unallocated_columns_being_dealloced) ;  /* 0x0000003000847944 */ /* 0x038fea0003c00000 */
.L_x_83:
[----:B------:R-:W-:Y:S01]  /*3ea0*/  NOP ;  /* 0x0000000000007918 */ /* 0x000fe20000000000 */
[----:B----4-:R-:W-:Y:S05]  /*3eb0*/  EXIT ;  /* 0x000000000000794d */ /* 0x010fea0003800000 */
.L_x_54:
[----:B------:R-:W-:-:S09]  /*3ec0*/  UISETP.NE.OR UP5, UPT, UR10, 0x3, !UP5 ;  /* 0x000000030a00788c */ /* 0x000fd2000efa5670 */
[----:B------:R-:W-:Y:S05]  /*3ed0*/  BRA.U UP5, `(.L_x_84) ;  /* 0x0000000905c87547 */ /* 0x000fea000b800000 */
[----:B------:R-:W1:Y:S01]  /*3ee0*/  LDC R0, c[0x0][0xb30] ;  /* 0x0002cc00ff007b82 */ /* 0x000e620000000800 */
[----:B------:R-:W2:Y:S01]  /*3ef0*/  LDCU.64 UR8, c[0x0][0x888] ;  /* 0x00011100ff0877ac */ /* 0x000ea20008000a00 */
[----:B------:R-:W-:Y:S01]  /*3f00*/  IMAD.MOV.U32 R30, RZ, RZ, 0x1 ;  /* 0x00000001ff1e7424 */ /* 0x000fe200078e00ff */
[----:B------:R-:W-:Y:S01]  /*3f10*/  CS2R R28, SRZ ;  /* 0x00000000001c7805 */ /* 0x000fe2000001ff00 */
[----:B------:R-:W-:Y:S01]  /*3f20*/  IMAD.MOV.U32 R25, RZ, RZ, 0x1000 ;  /* 0x00001000ff197424 */ /* 0x000fe200078e00ff */
[----:B------:R-:W3:Y:S03]  /*3f30*/  LDCU.64 UR4, c[0x0][0x890] ;  /* 0x00011200ff0477ac */ /* 0x000ee60008000a00 */
[----:B------:R-:W4:Y:S01]  /*3f40*/  LDC R19, c[0x0][0x370] ;  /* 0x0000dc00ff137b82 */ /* 0x000f220000000800 */
[----:B------:R-:W-:Y:S01]  /*3f50*/  UMOV UR6, 0x400 ;  /* 0x0000040000067882 */ /* 0x000fe20000000000 */
[----:B------:R-:W-:-:S02]  /*3f60*/  UPLOP3.LUT UP1, UPT, UPT, UPT, UPT, 0x40, 0x4 ;  /* 0x000000000004789c */ /* 0x000fc40003f2e870 */
[----:B------:R-:W-:-:S04]  /*3f70*/  ULEA UR6, UR37, UR6, 0x18 ;  /* 0x0000000625067291 */ /* 0x000fc8000f8ec0ff */
[----:B------:R-:W4:Y:S01]  /*3f80*/  LDC R2, c[0x0][0xb0c] ;  /* 0x0002c300ff027b82 */ /* 0x000f220000000800 */
[----:B--2---:R-:W-:Y:S02]  /*3f90*/  UISETP.NE.U32.AND UP2, UPT, UR8, URZ, UPT ;  /* 0x000000ff0800728c */ /* 0x004fe4000bf45070 */
[----:B------:R-:W-:Y:S02]  /*3fa0*/  UIADD3 UR8, UPT, UPT, UR6, 0x30, URZ ;  /* 0x0000003006087890 */ /* 0x000fe4000fffe0ff */
[----:B---3--:R-:W-:-:S03]  /*3fb0*/  UISETP.NE.U32.AND UP3, UPT, UR4, URZ, UPT ;  /* 0x000000ff0400728c */ /* 0x008fc6000bf65070 */
[----:B------:R-:W2:Y:S01]  /*3fc0*/  LDC R18, c[0x0][0xb20] ;  /* 0x0002c800ff127b82 */ /* 0x000ea20000000800 */
[----:B-1----:R-:W-:Y:S01]  /*3fd0*/  ISETP.NE.AND P1, PT, R0, 0x1, PT ;  /* 0x000000010000780c */ /* 0x002fe20003f25270 */
[----:B------:R-:W-:Y:S02]  /*3fe0*/  UISETP.NE.AND.EX UP2, UPT, UR9, URZ, UPT, UP2 ;  /* 0x000000ff0900728c */ /* 0x000fe4000bf45320 */
[----:B------:R-:W-:Y:S02]  /*3ff0*/  UPRMT UR37, UR37, 0x654, UR8 ;  /* 0x0000065425257896 */ /* 0x000fe40008000008 */
[----:B------:R-:W-:Y:S02]  /*4000*/  UISETP.NE.AND.EX UP3, UPT, UR5, URZ, UPT, UP3 ;  /* 0x000000ff0500728c */ /* 0x000fe4000bf65330 */
[----:B------:R-:W1:Y:S08]  /*4010*/  LDC.64 R32, c[0x0][0x348] ;  /* 0x0000d200ff207b82 */ /* 0x000e700000000a00 */
[----:B------:R-:W3:Y:S08]  /*4020*/  LDC.64 R16, c[0x0][0xb10] ;  /* 0x0002c400ff107b82 */ /* 0x000ef00000000a00 */
[----:B------:R-:W1:Y:S08]  /*4030*/  LDC.64 R6, c[0x0][0xb18] ;  /* 0x0002c600ff067b82 */ /* 0x000e700000000a00 */
[----:B------:R-:W1:Y:S08]  /*4040*/  LDC.64 R4, c[0x0][0xb28] ;  /* 0x0002ca00ff047b82 */ /* 0x000e700000000a00 */
[----:B--2-4-:R-:W1:Y:S02]  /*4050*/  LDC R24, c[0x0][0x374] ;  /* 0x0000dd00ff187b82 */ /* 0x014e640000000800 */
.L_x_92:
[C---:B------:R-:W-:Y:S02]  /*4060*/  LEA R0, R29.reuse, UR6, 0x3 ;  /* 0x000000061d007c11 */ /* 0x040fe4000f8e18ff */
[----:B------:R-:W-:Y:S02]  /*4070*/  SHF.L.U32 R3, R28, 0x1f, RZ ;  /* 0x0000001f1c037819 */ /* 0x000fe400000006ff */
[----:B------:R-:W-:Y:S02]  /*4080*/  LEA R20, R29, UR6, 0x4 ;  /* 0x000000061d147c11 */ /* 0x000fe4000f8e20ff */
[----:B--2---:R-:W2:Y:S02]  /*4090*/  SYNCS.PHASECHK.TRANS64.TRYWAIT P0, [R0+URZ+0x50], R3 ;  /* 0x00005003000075a7 */ /* 0x004ea400080011ff */
[----:B--2---:R-:W-:Y:S05]  /*40a0*/  @!P0 BRA `(.L_x_85) ;  /* 0x0000002c00648947 */ /* 0x004fea0003800000 */
.L_x_140:
[----:B------:R-:W-:Y:S01]  /*40b0*/  ISETP.GE.AND P0, PT, R40, 0x1, PT ;  /* 0x000000012800780c */ /* 0x000fe20003f06270 */
[----:B------:R-:W4:Y:S01]  /*40c0*/  LDS.128 R20, [R20+0xe0] ;  /* 0x0000e00014147984 */ /* 0x000f220000000c00 */
[----:B------:R-:W-:Y:S01]  /*40d0*/  ISETP.NE.U32.AND P4, PT, RZ, UR4, PT ;  /* 0x00000004ff007c0c */ /* 0x000fe2000bf85070 */
[----:B--2---:R-:W-:Y:S01]  /*40e0*/  VIADD R0, R0, 0x60 ;  /* 0x0000006000007836 */ /* 0x004fe20000000000 */
[----:B------:R-:W-:Y:S02]  /*40f0*/  SHF.L.U32 R26, R30, 0x1f, RZ ;  /* 0x0000001f1e1a7819 */ /* 0x000fe400000006ff */
[----:B------:R-:W-:Y:S02]  /*4100*/  ISETP.NE.AND.EX P4, PT, RZ, UR5, PT, P4 ;  /* 0x00000005ff007c0c */ /* 0x000fe4000bf85340 */
[----:B------:R-:W-:Y:S01]  /*4110*/  PRMT R0, RZ, 0x654, R0 ;  /* 0x00000654ff007816 */ /* 0x000fe20000000000 */
[----:B------:R-:W-:Y:S01]  /*4120*/  @!PT LDS RZ, [RZ] ;  /* 0x00000000fffff984 */ /* 0x000fe20000000800 */
[----:B------:R-:W-:Y:S01]  /*4130*/  @!PT LDS RZ, [RZ] ;  /* 0x00000000fffff984 */ /* 0x000fe20000000800 */
[----:B------:R-:W-:Y:S01]  /*4140*/  @!PT LDS RZ, [RZ] ;  /* 0x00000000fffff984 */ /* 0x000fe20000000800 */
[----:B------:R-:W-:Y:S01]  /*4150*/  @!PT LDS RZ, [RZ] ;  /* 0x00000000fffff984 */ /* 0x000fe20000000800 */
[----:B------:R2:W-:Y:S06]  /*4160*/  MEMBAR.ALL.CTA ;  /* 0x0000000000007992 */ /* 0x0005ec0000008000 */
[----:B--2---:R-:W2:Y:S02]  /*4170*/  FENCE.VIEW.ASYNC.S ;  /* 0x00000000000073c6 */ /* 0x004ea40000000000 */
[----:B--2---:R2:W-:Y:S01]  /*4180*/  SYNCS.ARRIVE.TRANS64.RED.A1T0 RZ, [R0+URZ], RZ ;  /* 0x000000ff00ff79a7 */ /* 0x0045e200081004ff */
[----:B----4-:R-:W-:Y:S11]  /*4190*/  LOP3.LUT P3, RZ, R22, 0x1, RZ, 0xc0, !PT ;  /* 0x0000000116ff7812 */ /* 0x010ff6000786c0ff */
[----:B------:R-:W-:Y:S02]  /*41a0*/  @!UPT UIADD3 URZ, UPT, UPT, URZ, URZ, URZ ;  /* 0x000000fffffff290 */ /* 0x000fe4000fffe0ff */
[----:B------:R-:W-:Y:S02]  /*41b0*/  @P3 MOV R13, R20 ;  /* 0x00000014000d3202 */ /* 0x000fe40000000f00 */
[----:B------:R-:W-:Y:S01]  /*41c0*/  @P3 LOP3.LUT R8, R21, 0xffff, RZ, 0xc0, !PT ;  /* 0x0000ffff15083812 */ /* 0x000fe200078ec0ff */
[----:B--2---:R-:W-:Y:S06]  /*41d0*/  @!P0 BRA `(.L_x_86) ;  /* 0x0000000000a48947 */ /* 0x004fec0003800000 */
[----:B-1----:R-:W-:Y:S01]  /*41e0*/  IMAD.HI.U32 R31, R24, R7, RZ ;  /* 0x00000007181f7227 */ /* 0x002fe200078e00ff */
[----:B------:R-:W-:Y:S02]  /*41f0*/  ISETP.NE.AND P0, PT, R6, 0x1, PT ;  /* 0x000000010600780c */ /* 0x000fe40003f05270 */
[----:B------:R-:W-:Y:S01]  /*4200*/  ISETP.NE.AND P2, PT, R40, 0x1, PT ;  /* 0x000000012800780c */ /* 0x000fe20003f45270 */
[----:B---3--:R-:W-:Y:S01]  /*4210*/  IMAD.HI.U32 R34, R19, R16, RZ ;  /* 0x0000001013227227 */ /* 0x008fe200078e00ff */
[----:B------:R-:W-:Y:S02]  /*4220*/  SHF.R.U32.HI R31, RZ, R18, R31 ;  /* 0x00000012ff1f7219 */ /* 0x000fe4000001161f */
[----:B------:R-:W-:Y:S01]  /*4230*/  ISETP.NE.AND P5, PT, R2, 0x1, PT ;  /* 0x000000010200780c */ /* 0x000fe20003fa5270 */
[----:B------:R-:W-:Y:S01]  /*4240*/  IMAD.HI.U32 R36, R13, R16, RZ ;  /* 0x000000100d247227 */ /* 0x000fe200078e00ff */
[----:B------:R-:W-:Y:S02]  /*4250*/  SHF.R.U32.HI R34, RZ, R17, R34 ;  /* 0x00000011ff227219 */ /* 0x000fe40000011622 */
[----:B------:R-:W-:Y:S01]  /*4260*/  SEL R3, R24, R31, !P0 ;  /* 0x0000001f18037207 */ /* 0x000fe20004000000 */
[C---:B------:R-:W-:Y:S01]  /*4270*/  IMAD.HI.U32 R31, R8.reuse, R7, RZ ;  /* 0x00000007081f7227 */ /* 0x040fe200078e00ff */
[----:B------:R-:W-:Y:S02]  /*4280*/  SEL R11, R19, R34, !P5 ;  /* 0x00000022130b7207 */ /* 0x000fe40006800000 */
[----:B------:R-:W-:Y:S01]  /*4290*/  SHF.R.U32.HI R36, RZ, R17, R36 ;  /* 0x00000011ff247219 */ /* 0x000fe20000011624 */
[----:B------:R-:W-:Y:S01]  /*42a0*/  IMAD.HI.U32 R38, R3, R4, RZ ;  /* 0x0000000403267227 */ /* 0x000fe200078e00ff */
[----:B------:R-:W-:Y:S03]  /*42b0*/  SHF.R.U32.HI R31, RZ, R18, R31 ;  /* 0x00000012ff1f7219 */ /* 0x000fe6000001161f */
[----:B------:R-:W-:Y:S01]  /*42c0*/  IMAD.HI.U32 R34, R11, R4, RZ ;  /* 0x000000040b227227 */ /* 0x000fe200078e00ff */
[----:B------:R-:W-:Y:S02]  /*42d0*/  @P2 SHF.R.U32.HI R3, RZ, R5, R38 ;  /* 0x00000005ff032219 */ /* 0x000fe40000011626 */
[----:B------:R-:W-:Y:S02]  /*42e0*/  SEL R9, R8, R31, !P0 ;  /* 0x0000001f08097207 */ /* 0x000fe40004000000 */
[----:B------:R-:W-:Y:S01]  /*42f0*/  @P2 SHF.R.U32.HI R11, RZ, R5, R34 ;  /* 0x00000005ff0b2219 */ /* 0x000fe20000011622 */
[C---:B------:R-:W-:Y:S01]  /*4300*/  IMAD R10, R40.reuse, R3, RZ ;  /* 0x00000003280a7224 */ /* 0x040fe200078e02ff */
[----:B------:R-:W-:Y:S01]  /*4310*/  SEL R3, R13, R36, !P5 ;  /* 0x000000240d037207 */ /* 0x000fe20006800000 */
[C---:B------:R-:W-:Y:S03]  /*4320*/  IMAD.HI.U32 R14, R9.reuse, R4, RZ ;  /* 0x00000004090e7227 */ /* 0x040fe600078e00ff */
[----:B------:R-:W-:Y:S01]  /*4330*/  ISETP.GE.AND P0, PT, R9, R10, PT ;  /* 0x0000000a0900720c */ /* 0x000fe20003f06270 */
[C---:B------:R-:W-:Y:S01]  /*4340*/  IMAD R12, R40.reuse, R11, RZ ;  /* 0x0000000b280c7224 */ /* 0x040fe200078e02ff */
[-C--:B------:R-:W-:Y:S04]  /*4350*/  SHF.R.U32.HI R14, RZ, R5.reuse, R14 ;  /* 0x00000005ff0e7219 */ /* 0x080fe8000001160e */
[----:B------:R-:W-:Y:S02]  /*4360*/  ISETP.GE.OR P0, PT, R3, R12, P0 ;  /* 0x0000000c0300720c */ /* 0x000fe40000706670 */
[----:B------:R-:W-:Y:S05]  /*4370*/  SEL R15, R9, R14, !P2 ;  /* 0x0000000e090f7207 */ /* 0x000fea0005000000 */
[----:B------:R-:W-:Y:S04]  /*4380*/  IMAD.MOV R14, RZ, RZ, -R15 ;  /* 0x000000ffff0e7224 */ /* 0x000fe800078e0a0f */
[----:B------:R-:W-:Y:S02]  /*4390*/  IMAD R14, R40, R14, R9 ;  /* 0x0000000e280e7224 */ /* 0x000fe400078e0209 */
[C---:B------:R-:W-:Y:S05]  /*43a0*/  @!P0 IMAD.HI.U32 R10, R3.reuse, R4, RZ ;  /* 0x00000004030a8227 */ /* 0x040fea00078e00ff */
[----:B------:R-:W-:Y:S04]  /*43b0*/  @!P0 SHF.R.U32.HI R10, RZ, R5, R10 ;  /* 0x00000005ff0a8219 */ /* 0x000fe8000001160a */
[----:B------:R-:W-:Y:S01]  /*43c0*/  @!P0 SEL R0, R3, R10, !P2 ;  /* 0x0000000a03008207 */ /* 0x000fe20005000000 */
[----:B------:R-:W-:Y:S03]  /*43d0*/  IMAD.MOV R10, RZ, RZ, -R3 ;  /* 0x000000ffff0a7224 */ /* 0x000fe600078e0a03 */
[----:B------:R-:W-:Y:S01]  /*43e0*/  @!P0 IADD3 R15, PT, PT, R15, -R0, RZ ;  /* 0x800000000f0f8210 */ /* 0x000fe20007ffe0ff */
[----:B------:R-:W-:Y:S01]  /*43f0*/  @!P0 IMAD R0, R11, R14, R0 ;  /* 0x0000000e0b008224 */ /* 0x000fe200078e0200 */
[----:B------:R-:W-:Y:S01]  /*4400*/  IADD3 R11, PT, PT, -R9, RZ, RZ ;  /* 0x000000ff090b7210 */ /* 0x000fe20007ffe1ff */
[----:B------:R-:W-:Y:S02]  /*4410*/  IMAD R13, R2, R10, R13 ;  /* 0x0000000a020d7224 */ /* 0x000fe400078e020d */
[----:B------:R-:W-:Y:S02]  /*4420*/  @!P0 IMAD R9, R15, R40, R3 ;  /* 0x000000280f098224 */ /* 0x000fe400078e0203 */
[----:B------:R-:W-:Y:S02]  /*4430*/  @!P0 IMAD.MOV.U32 R3, RZ, RZ, R0 ;  /* 0x000000ffff038224 */ /* 0x000fe400078e0000 */
[----:B------:R-:W-:Y:S02]  /*4440*/  IMAD R8, R6, R11, R8 ;  /* 0x0000000b06087224 */ /* 0x000fe400078e0208 */
[----:B------:R-:W-:Y:S02]  /*4450*/  IMAD R13, R3, R2, R13 ;  /* 0x00000002030d7224 */ /* 0x000fe400078e020d */
[----:B------:R-:W-:Y:S02]  /*4460*/  IMAD R8, R9, R6, R8 ;  /* 0x0000000609087224 */ /* 0x000fe400078e0208 */
.L_x_86:
[----:B------:R-:W-:Y:S05]  /*4470*/  BRA.U UP1, `(.L_x_87) ;  /* 0x0000000101107547 */ /* 0x000fea000b800000 */
[----:B------:R-:W-:Y:S04]  /*4480*/  MOV R0, UR7 ;  /* 0x0000000700007c02 */ /* 0x000fe80008000f00 */
[----:B------:R-:W-:Y:S04]  /*4490*/  SHF.L.U32 R3, R0, 0x1f, RZ ;  /* 0x0000001f00037819 */ /* 0x000fe800000006ff */
[----:B------:R-:W2:Y:S02]  /*44a0*/  SYNCS.PHASECHK.TRANS64.TRYWAIT P0, [UR6+0x48], R3 ;  /* 0x00004803ff0075a7 */ /* 0x000ea40008001106 */
[----:B--2---:R-:W-:Y:S05]  /*44b0*/  @!P0 BRA `(.L_x_88) ;  /* 0x0000002800748947 */ /* 0x004fea0003800000 */
.L_x_87:
[----:B------:R-:W-:Y:S05]  /*44c0*/  BRA.U !UP3, `(.L_x_89) ;  /* 0x000000010b347547 */ /* 0x000fea000b800000 */
[----:B------:R-:W-:Y:S01]  /*44d0*/  UPLOP3.LUT UP0, UPT, UPT, UPT, UP2, 0x80, 0x8 ;  /* 0x000000000008789c */ /* 0x000fe20003f0f020 */
[----:B--2---:R-:W-:Y:S02]  /*44e0*/  HFMA2 R0, -RZ, RZ, 0, 5.9604644775390625e-08 ;  /* 0x00000001ff007431 */ /* 0x004fe400000001ff */
[----:B------:R-:W-:Y:S03]  /*44f0*/  IMAD.MOV.U32 R99, RZ, RZ, 0x1 ;  /* 0x00000001ff637424 */ /* 0x000fe600078e00ff */
[----:B------:R-:W-:Y:S05]  /*4500*/  PLOP3.LUT P0, PT, PT, PT, UP0, 0x80, 0x8 ;  /* 0x000000000008781c */ /* 0x000fea0003f0f008 */
[----:B------:R-:W2:Y:S01]  /*4510*/  @UP0 LDCU.64 UR10, c[0x0][0x888] ;  /* 0x00011100ff0a07ac */ /* 0x000ea20008000a00 */
[----:B------:R-:W-:Y:S07]  /*4520*/  @UP0 UIMAD UR8, UR36, UR4, URZ ;  /* 0x00000004240802a4 */ /* 0x000fee000f8e02ff */
[----:B------:R-:W-:Y:S01]  /*4530*/  @!P0 PRMT R99, R0, 0x7610, R99 ;  /* 0x0000761000638816 */ /* 0x000fe20000000063 */
[----:B--2---:R-:W-:Y:S03]  /*4540*/  @UP0 UIMAD.WIDE UR10, UR8, 0x4, UR10 ;  /* 0x00000004080a08a5 */ /* 0x004fe6000f8e020a */
[----:B------:R-:W2:Y:S03]  /*4550*/  @!UP0 LDCU UR8, c[0x0][0x880] ;  /* 0x00011000ff0887ac */ /* 0x000ea60008000800 */
[----:B------:R-:W-:Y:S01]  /*4560*/  IMAD.U32 R10, RZ, RZ, UR10 ;  /* 0x0000000aff0a7e24 */ /* 0x000fe2000f8e00ff */
[----:B------:R-:W-:Y:S05]  /*4570*/  MOV R11, UR11 ;  /* 0x0000000b000b7c02 */ /* 0x000fea0008000f00 */
[----:B-----5:R4:W5:Y:S02]  /*4580*/  @P0 LDG.E R48, desc[UR40][R10.64] ;  /* 0x000000280a300981 */ /* 0x020964000c1e1900 */
[----:B--2-4-:R-:W-:Y:S07]  /*4590*/  @!P0 IMAD.U32 R48, RZ, RZ, UR8 ;  /* 0x00000008ff308e24 */ /* 0x014fee000f8e00ff */
.L_x_89:
[----:B-----5:R-:W-:Y:S01]  /*45a0*/  @!P4 ISETP.EQ.AND P5, PT, R48, RZ, PT ;  /* 0x000000ff3000c20c */ /* 0x020fe20003fa2270 */
[----:B------:R-:W-:Y:S01]  /*45b0*/  @!UPT UIADD3 URZ, UPT, UPT, URZ, URZ, URZ ;  /* 0x000000fffffff290 */ /* 0x000fe2000fffe0ff */
[----:B------:R-:W-:Y:S11]  /*45c0*/  @!P4 BRA `(.L_x_90) ;  /* 0x000000000014c947 */ /* 0x000ff60003800000 */
[----:B------:R-:W-:Y:S02]  /*45d0*/  LOP3.LUT P0, RZ, R99, 0xff, RZ, 0xc0, !PT ;  /* 0x000000ff63ff7812 */ /* 0x000fe4000780c0ff */
[----:B------:R-:W-:Y:S04]  /*45e0*/  PLOP3.LUT P5, PT, PT, PT, UP0, 0x80, 0x8 ;  /* 0x000000000008781c */ /* 0x000fe80003faf008 */
[----:B------:R-:W-:Y:S07]  /*45f0*/  PLOP3.LUT P5, PT, P5, PT, PT, 0x8, 0x80 ;  /* 0x000000000080781c */ /* 0x000fee0002fae170 */
[----:B------:R-:W-:Y:S11]  /*4600*/  @P0 ISETP.EQ.AND P5, PT, R48, RZ, PT ;  /* 0x000000ff3000020c */ /* 0x000ff60003fa2270 */
[----:B------:R-:W-:Y:S02]  /*4610*/  @!UPT UIADD3 URZ, UPT, UPT, URZ, URZ, URZ ;  /* 0x000000fffffff290 */ /* 0x000fe4000fffe0ff */
.L_x_90:
[----:B------:R-:W4:Y:S01]  /*4620*/  SYNCS.PHASECHK.TRANS64.TRYWAIT P4, [UR6+0x38], R26 ;  /* 0x0000381aff0075a7 */ /* 0x000f220008081106 */
[----:B------:R-:W-:Y:S01]  /*4630*/  @P3 SHF.R.U32.HI R27, RZ, 0x10, R21 ;  /* 0x00000010ff1b3819 */ /* 0x000fe20000011615 */
[----:B------:R-:W-:Y:S01]  /*4640*/  VIADD R29, R29, 0x1 ;  /* 0x000000011d1d7836 */ /* 0x000fe20000000000 */
[----:B------:R-:W5:Y:S08]  /*4650*/  LDC.64 R14, c[0x0][0xb10] ;  /* 0x0002c400ff0e7b82 */ /* 0x000f700000000a00 */
[----:B------:R-:W1:Y:S08]  /*4660*/  LDC.64 R10, c[0x0][0xb18] ;  /* 0x0002c600ff0a7b82 */ /* 0x000e700000000a00 */
[----:B--2---:R-:W2:Y:S08]  /*4670*/  @!P1 LDC R0, c[0x0][0xb20] ;  /* 0x0002c800ff009b82 */ /* 0x004eb00000000800 */
[----:B------:R-:W3:Y:S01]  /*4680*/  @!P1 LDC R3, c[0x0][0xb0c] ;  /* 0x0002c300ff039b82 */ /* 0x000ee20000000800 */
[----:B-----5:R-:W-:Y:S05]  /*4690*/  @!P1 IMAD.HI.U32 R14, R13, R14, RZ ;  /* 0x0000000e0d0e9227 */ /* 0x020fea00078e00ff */
[----:B------:R-:W-:Y:S01]  /*46a0*/  @!P1 SHF.R.U32.HI R14, RZ, R15, R14 ;  /* 0x0000000fff0e9219 */ /* 0x000fe2000001160e */
[----:B-1----:R-:W-:Y:S01]  /*46b0*/  @!P1 IMAD.HI.U32 R11, R8, R11, RZ ;  /* 0x0000000b080b9227 */ /* 0x002fe200078e00ff */
[----:B------:R-:W-:Y:S04]  /*46c0*/  @!P1 ISETP.NE.AND P0, PT, R10, 0x1, PT ;  /* 0x000000010a00980c */ /* 0x000fe80003f05270 */
[----:B--2---:R-:W-:Y:S02]  /*46d0*/  @!P1 SHF.R.U32.HI R9, RZ, R0, R11 ;  /* 0x00000000ff099219 */ /* 0x004fe4000001160b */
[----:B---3--:R-:W-:Y:S02]  /*46e0*/  @!P1 ISETP.NE.AND P2, PT, R3, 0x1, PT ;  /* 0x000000010300980c */ /* 0x008fe40003f45270 */
[----:B------:R-:W-:Y:S02]  /*46f0*/  @!P1 SEL R9, R8, R9, !P0 ;  /* 0x0000000908099207 */ /* 0x000fe40004000000 */
[----:B------:R-:W-:Y:S02]  /*4700*/  ELECT P0, URZ, PT ;  /* 0x0000000000ff782f */ /* 0x000fe40003800000 */
[----:B------:R-:W-:Y:S05]  /*4710*/  @!P1 SEL R14, R13, R14, !P2 ;  /* 0x0000000e0d0e9207 */ /* 0x000fea0005000000 */
[----:B------:R-:W-:Y:S02]  /*4720*/  @!P1 IMAD.IADD R0, R9, 0x1, -R14 ;  /* 0x0000000109009824 */ /* 0x000fe400078e0a0e */
[----:B------:R-:W-:Y:S02]  /*4730*/  @!P1 IMAD.IADD R9, R14, 0x1, -R9 ;  /* 0x000000010e099824 */ /* 0x000fe400078e0a09 */
[----:B------:R-:W-:Y:S02]  /*4740*/  @!P1 IMAD R13, R0, R3, R13 ;  /* 0x00000003000d9224 */ /* 0x000fe400078e020d */
[----:B------:R-:W-:Y:S01]  /*4750*/  @!P1 IMAD R8, R9, R10, R8 ;  /* 0x0000000a09089224 */ /* 0x000fe200078e0208 */
[----:B----4-:R-:W-:Y:S06]  /*4760*/  @!P4 BRA `(.L_x_91) ;  /* 0x0000002400e0c947 */ /* 0x010fec0003800000 */
.L_x_143:
[----:B------:R-:W-:Y:S01]  /*4770*/  PLOP3.LUT P5, PT, P5, P0, PT, 0xf2, 0x2f ;  /* 0x00000000002f781c */ /* 0x000fe20002fa1e72 */
[----:B------:R-:W-:Y:S01]  /*4780*/  UMOV UR14, 0x0 ;  /* 0x00000000000e7882 */ /* 0x000fe20000000000 */
[----:B------:R-:W-:Y:S01]  /*4790*/  LOP3.LUT R30, R30, 0x1, RZ, 0x3c, !PT ;  /* 0x000000011e1e7812 */ /* 0x000fe200078e3cff */
[----:B------:R-:W-:Y:S01]  /*47a0*/  UMOV UR15, 0x10000000 ;  /* 0x10000000000f7882 */ /* 0x000fe20000000000 */
[----:B------:R-:W-:Y:S01]  /*47b0*/  UMOV UR12, UR36 ;  /* 0x00000024000c7c82 */ /* 0x000fe20008000000 */
[----:B------:R-:W-:Y:S08]  /*47c0*/  @P3 R2UR UR36, R27 ;  /* 0x000000001b2432ca */ /* 0x000ff000000e0000 */
[----:B-1----:R-:W-:Y:S01]  /*47d0*/  @!P5 IADD3 R3, P0, PT, R32, 0x580, RZ ;  /* 0x000005802003d810 */ /* 0x002fe20007f1e0ff */
[----:B------:R-:W-:Y:S01]  /*47e0*/  @!P5 IMAD.SHL.U32 R98, R98, 0x40, RZ ;  /* 0x000000406262d824 */ /* 0x000fe200078e00ff */
[----:B------:R-:W-:Y:S01]  /*47f0*/  VOTEU.ALL UP1, P5 ;  /* 0x0000000000ff7886 */ /* 0x000fe20002820000 */
[----:B------:R-:W-:Y:S01]  /*4800*/  @!P5 IMAD.SHL.U32 R97, R97, 0x40, RZ ;  /* 0x000000406161d824 */ /* 0x000fe200078e00ff */
[----:B------:R-:W-:Y:S01]  /*4810*/  @!P5 R2UR UR9, R3 ;  /* 0x000000000309d2ca */ /* 0x000fe200000e0000 */
[----:B------:R-:W-:Y:S01]  /*4820*/  @!P5 IMAD.X R0, RZ, RZ, R33, P0 ;  /* 0x000000ffff00d224 */ /* 0x000fe200000e0621 */
[----:B------:R-:W-:Y:S01]  /*4830*/  @!P5 R2UR UR10, R98 ;  /* 0x00000000620ad2ca */ /* 0x000fe200000e0000 */
[----:B------:R-:W-:Y:S01]  /*4840*/  IMAD.IADD R98, R8, 0x1, R81 ;  /* 0x0000000108627824 */ /* 0x000fe200078e0251 */
[----:B------:R-:W-:Y:S01]  /*4850*/  @!P5 R2UR UR11, R97 ;  /* 0x00000000610bd2ca */ /* 0x000fe200000e0000 */
[----:B------:R-:W-:Y:S01]  /*4860*/  IMAD.IADD R97, R13, 0x1, R96 ;  /* 0x000000010d617824 */ /* 0x000fe200078e0260 */
[----:B------:R-:W-:Y:S02]  /*4870*/  @!P5 R2UR UR8, R0 ;  /* 0x000000000008d2ca */ /* 0x000fe400000e0000 */
[C---:B------:R-:W-:Y:S04]  /*4880*/  ISETP.NE.AND P0, PT, R29.reuse, 0x2, PT ;  /* 0x000000021d00780c */ /* 0x040fe80003f05270 */
[----:B------:R-:W-:Y:S01]  /*4890*/  SEL R3, RZ, 0x1, P0 ;  /* 0x00000001ff037807 */ /* 0x000fe20000000000 */
[----:B------:R-:W-:Y:S01]  /*48a0*/  IMAD.U32 R10, RZ, RZ, UR9 ;  /* 0x00000009ff0a7e24 */ /* 0x000fe2000f8e00ff */
[----:B------:R-:W-:Y:S01]  /*48b0*/  @!UP1 UIADD3 UR9, UPT, UPT, UR6, 0x30, URZ ;  /* 0x0000003006099890 */ /* 0x000fe2000fffe0ff */
[----:B------:R-:W-:Y:S02]  /*48c0*/  SEL R29, R29, RZ, P0 ;  /* 0x000000ff1d1d7207 */ /* 0x000fe40000000000 */
[----:B------:R-:W-:Y:S02]  /*48d0*/  LOP3.LUT R28, R28, R3, RZ, 0x3c, !PT ;  /* 0x000000031c1c7212 */ /* 0x000fe400078e3cff */
[----:B------:R-:W-:Y:S01]  /*48e0*/  IMAD.U32 R11, RZ, RZ, UR8 ;  /* 0x00000008ff0b7e24 */ /* 0x000fe2000f8e00ff */
[----:B------:R-:W-:Y:S01]  /*48f0*/  @!P5 R2UR UR16, R10 ;  /* 0x000000000a10d2ca */ /* 0x000fe200000e0000 */
[----:B------:R-:W-:Y:S01]  /*4900*/  @!UP1 UIADD3 UR8, UPT, UPT, UR6, 0x200, URZ ;  /* 0x0000020006089890 */ /* 0x000fe2000fffe0ff */
[----:B------:R-:W-:Y:S02]  /*4910*/  VOTEU.ALL UP1, P5 ;  /* 0x0000000000ff7886 */ /* 0x000fe40002820000 */
[----:B------:R-:W-:Y:S11]  /*4920*/  @!P5 R2UR UR17, R11 ;  /* 0x000000000b11d2ca */ /* 0x000ff600000e0000 */
[----:B------:R-:W-:Y:S02]  /*4930*/  @!UPT UIADD3 URZ, UPT, UPT, URZ, URZ, URZ ;  /* 0x000000fffffff290 */ /* 0x000fe4000fffe0ff */
[----:B------:R2:W-:Y:S01]  /*4940*/  @!UP1 UTMALDG.3D [UR8], [UR16], desc[UR14] ;  /* 0x00000e08100095b4 */ /* 0x0005e20008011000 */
[----:B------:R2:W-:Y:S01]  /*4950*/  @!P5 SYNCS.ARRIVE.TRANS64.RED.A0TR RZ, [UR6+0x30], R25 ;  /* 0x00003019ffffd9a7 */ /* 0x0005e20008300406 */
[----:B------:R-:W-:Y:S01]  /*4960*/  UPLOP3.LUT UP1, UPT, UPT, UPT, UPT, 0x80, 0x8 ;  /* 0x000000000008789c */ /* 0x000fe20003f2f070 */
[----:B------:R-:W-:Y:S01]  /*4970*/  SYNCS.ARRIVE.TRANS64.RED.A1T0 RZ, [UR37], RZ ;  /* 0x000000ffffff79a7 */ /* 0x000fe20008100425 */
[----:B------:R-:W-:Y:S09]  /*4980*/  @P3 BRA `(.L_x_92) ;  /* 0xfffffff400b43947 */ /* 0x000ff2000383ffff */
[----:B------:R-:W-:Y:S07]  /*4990*/  MOV R0, UR6 ;  /* 0x0000000600007c02 */ /* 0x000fee0008000f00 */
.L_x_93:
[----:B-1----:R-:W-:-:S04]  /*49a0*/  SHF.L.U32 R3, R30, 0x1f, RZ ;  /* 0x0000001f1e037819 */ /* 0x002fc800000006ff */
[----:B------:R1:W3:Y:S03]  /*49b0*/  SYNCS.PHASECHK.TRANS64.TRYWAIT P0, [R0+URZ+0x38], R3 ;  /* 0x00003803000075a7 */ /* 0x0002e600080011ff */
[----:B---3--:R-:W-:Y:S05]  /*49c0*/  @!P0 NANOSLEEP.SYNCS 0x989680 ;  /* 0x009896800000895d */ /* 0x008fea0003900000 */
[----:B------:R-:W3:Y:S02]  /*49d0*/  @!P0 SYNCS.PHASECHK.TRANS64 P0, [R0+URZ+0x38], R3 ;  /* 0x00003803000085a7 */ /* 0x000ee400080010ff */
[----:B--23--:R-:W-:Y:S05]  /*49e0*/  @P0 EXIT ;  /* 0x000000000000094d */ /* 0x00cfea0003800000 */
[----:B------:R-:W-:Y:S05]  /*49f0*/  BRA `(.L_x_93) ;  /* 0xfffffffc00e87947 */ /* 0x000fea000383ffff */
.L_x_84:
[----:B------:R-:W-:-:S06]  /*4a00*/  UISETP.GE.AND UP1, UPT, UR10, 0x4, UPT ;  /* 0x000000040a00788c */ /* 0x000fcc000bf26270 */
[----:B------:R-:W-:-:S13]  /*4a10*/  PLOP3.LUT P0, PT, PT, PT, UP1, 0x80, 0x8 ;  /* 0x000000000008781c */ /* 0x000fda0003f0f018 */
[----:B------:R-:W-:Y:S05]  /*4a20*/  @!P0 EXIT ;  /* 0x000000000000894d */ /* 0x000fea0003800000 */
[----:B------:R-:W-:Y:S01]  /*4a30*/  BAR.SYNC.DEFER_BLOCKING 0x6, 0xa0 ;  /* 0x0182800000007b1d */ /* 0x000fe20000010000 */
[C---:B------:R-:W-:Y:S01]  /*4a40*/  IMAD.SHL.U32 R4, R103.reuse, 0x40, RZ ;  /* 0x0000004067047824 */ /* 0x040fe200078e00ff */
[----:B------:R-:W-:Y:S01]  /*4a50*/  CS2R R108, SRZ ;  /* 0x00000000006c7805 */ /* 0x000fe2000001ff00 */
[C---:B------:R-:W-:Y:S02]  /*4a60*/  IMAD.SHL.U32 R2, R103.reuse, 0x8, RZ ;  /* 0x0000000867027824 */ /* 0x040fe400078e00ff */
[----:B------:R-:W-:Y:S01]  /*4a70*/  IMAD.SHL.U32 R105, R106, 0x800, RZ ;  /* 0x000008006a697824 */ /* 0x000fe200078e00ff */
[----:B------:R-:W-:Y:S01]  /*4a80*/  UMOV UR43, 0x400 ;  /* 0x00000400002b7882 */ /* 0x000fe20000000000 */
[C---:B------:R-:W-:Y:S01]  /*4a90*/  LOP3.LUT R3, R4.reuse, 0x180, RZ, 0xc0, !PT ;  /* 0x0000018004037812 */ /* 0x040fe200078ec0ff */
[----:B------:R-:W-:Y:S01]  /*4aa0*/  ULEA UR43, UR37, UR43, 0x18 ;  /* 0x0000002b252b7291 */ /* 0x000fe2000f8ec0ff */
[----:B------:R-:W1:Y:S01]  /*4ab0*/  LDC R101, c[0x0][0x370] ;  /* 0x0000dc00ff657b82 */ /* 0x000e620000000800 */
[----:B------:R-:W-:Y:S01]  /*4ac0*/  LOP3.LUT R4, R4, 0x640, RZ, 0xc0, !PT ;  /* 0x0000064004047812 */ /* 0x000fe200078ec0ff */
[----:B------:R-:W-:Y:S01]  /*4ad0*/  IMAD.U32 R47, R103, 0x10000, RZ ;  /* 0x00010000672f7824 */ /* 0x000fe200078e00ff */
[----:B------:R-:W-:Y:S01]  /*4ae0*/  LOP3.LUT R2, R3, 0x30, R2, 0xf8, !PT ;  /* 0x0000003003027812 */ /* 0x000fe200078ef802 */
[----:B------:R-:W-:Y:S01]  /*4af0*/  IMAD.SHL.U32 R104, R103, 0x10, RZ ;  /* 0x0000001067687824 */ /* 0x000fe200078e00ff */
[----:B------:R-:W-:Y:S01]  /*4b00*/  SHF.R.U32.HI R3, RZ, 0x1, R103 ;  /* 0x00000001ff037819 */ /* 0x000fe20000011667 */
[----:B------:R-:W-:Y:S01]  /*4b10*/  UIADD3 UR4, UPT, UPT, UR43, 0x1200, URZ ;  /* 0x000012002b047890 */ /* 0x000fe2000fffe0ff */
[----:B------:R-:W-:Y:S01]  /*4b20*/  LOP3.LUT R105, R4, 0x800, R105, 0xf8, !PT ;  /* 0x0000080004697812 */ /* 0x000fe200078ef869 */
[----:B------:R-:W2:Y:S01]  /*4b30*/  LDC R42, c[0x0][0xb0c] ;  /* 0x0002c300ff2a7b82 */ /* 0x000ea20000000800 */
[----:B------:R-:W-:Y:S01]  /*4b40*/  LOP3.LUT R4, R2, 0x20, R3, 0x78, !PT ;  /* 0x0000002002047812 */ /* 0x000fe200078e7803 */
[----:B------:R-:W-:Y:S01]  /*4b50*/  IMAD.SHL.U32 R2, R106, 0x200000, RZ ;  /* 0x002000006a027824 */ /* 0x000fe200078e00ff */
[----:B------:R-:W-:Y:S01]  /*4b60*/  LOP3.LUT R104, R104, 0x20, RZ, 0xc0, !PT ;  /* 0x0000002068687812 */ /* 0x000fe200078ec0ff */
[----:B------:R-:W-:Y:S01]  /*4b70*/  IMAD.MOV.U32 R44, RZ, RZ, RZ ;  /* 0x000000ffff2c7224 */ /* 0x000fe200078e00ff */
[----:B------:R-:W-:Y:S01]  /*4b80*/  LOP3.LUT R105, R105, R4, RZ, 0xfc, !PT ;  /* 0x0000000469697212 */ /* 0x000fe200078efcff */
[----:B------:R-:W-:Y:S01]  /*4b90*/  IMAD.MOV.U32 R110, RZ, RZ, RZ ;  /* 0x000000ffff6e7224 */ /* 0x000fe200078e00ff */
[----:B------:R-:W3:Y:S01]  /*4ba0*/  LDS R0, [UR43+0x100] ;  /* 0x0001002bff007984 */ /* 0x000ee20008000800 */
[----:B------:R-:W4:Y:S01]  /*4bb0*/  LDC R100, c[0x0][0xb20] ;  /* 0x0002c800ff647b82 */ /* 0x000f220000000800 */
[----:B------:R-:W-:Y:S01]  /*4bc0*/  LOP3.LUT R2, R2, 0x200000, RZ, 0xc0, !PT ;  /* 0x0020000002027812 */ /* 0x000fe200078ec0ff */
[----:B------:R-:W-:Y:S01]  /*4bd0*/  VIADD R3, R105, UR43 ;  /* 0x0000002b69037c36 */ /* 0x000fe20008000000 */
[----:B------:R-:W1:Y:S01]  /*4be0*/  LDCU.64 UR46, c[0x0][0x348] ;  /* 0x00006900ff2e77ac */ /* 0x000e620008000a00 */
[----:B------:R-:W-:Y:S01]  /*4bf0*/  IMAD.MOV.U32 R114, RZ, RZ, RZ ;  /* 0x000000ffff727224 */ /* 0x000fe200078e00ff */
[----:B------:R-:W-:Y:S01]  /*4c00*/  LOP3.LUT R47, R2, 0x400000, R47, 0xf8, !PT ;  /* 0x00400000022f7812 */ /* 0x000fe200078ef82f */
[----:B------:R-:W-:Y:S01]  /*4c10*/  IMAD.U32 R111, RZ, RZ, UR4 ;  /* 0x00000004ff6f7e24 */ /* 0x000fe2000f8e00ff */
[----:B------:R-:W-:Y:S01]  /*4c20*/  IADD3 R104, PT, PT, -R104, 0x200, R3 ;  /* 0x0000020068687810 */ /* 0x000fe20007ffe103 */
[----:B------:R-:W1:Y:S01]  /*4c30*/  LDC R41, c[0x0][0xb30] ;  /* 0x0002cc00ff297b82 */ /* 0x000e620000000800 */
[----:B------:R-:W1:Y:S01]  /*4c40*/  LDCU.64 UR38, c[0x0][0x888] ;  /* 0x00011100ff2677ac */ /* 0x000e620008000a00 */
[----:B------:R-:W-:-:S06]  /*4c50*/  UIADD3 UR42, UPT, UPT, UR43, 0x200, URZ ;  /* 0x000002002b2a7890 */ /* 0x000fcc000fffe0ff */
[----:B------:R-:W1:Y:S08]  /*4c60*/  LDC.64 R90, c[0x0][0xb10] ;  /* 0x0002c400ff5a7b82 */ /* 0x000e700000000a00 */
[----:B------:R-:W1:Y:S08]  /*4c70*/  LDC.64 R38, c[0x0][0xb18] ;  /* 0x0002c600ff267b82 */ /* 0x000e700000000a00 */
[----:B------:R-:W1:Y:S01]  /*4c80*/  LDC.64 R86, c[0x0][0x888] ;  /* 0x00022200ff567b82 */ /* 0x000e620000000a00 */
[----:B---3--:R-:W-:-:S07]  /*4c90*/  IMAD.IADD R47, R0, 0x1, R47 ;  /* 0x00000001002f7824 */ /* 0x008fce00078e022f */
[----:B------:R-:W3:Y:S08]  /*4ca0*/  LDC.64 R36, c[0x0][0xb28] ;  /* 0x0002ca00ff247b82 */ /* 0x000ef00000000a00 */
[----:B------:R-:W1:Y:S08]  /*4cb0*/  LDC.64 R88, c[0x0][0x890] ;  /* 0x00022400ff587b82 */ /* 0x000e700000000a00 */
[----:B------:R-:W1:Y:S08]  /*4cc0*/  LDC.64 R84, c[0x0][0x8b0] ;  /* 0x00022c00ff547b82 */ /* 0x000e700000000a00 */
[----:B------:R-:W1:Y:S08]  /*4cd0*/  LDC.64 R82, c[0x0][0x8a8] ;  /* 0x00022a00ff527b82 */ /* 0x000e700000000a00 */
[----:B--2-4-:R-:W1:Y:S02]  /*4ce0*/  LDC R102, c[0x0][0x374] ;  /* 0x0000dd00ff667b82 */ /* 0x014e640000000800 */
.L_x_111:
[C---:B------:R-:W-:Y:S02]  /*4cf0*/  LEA R0, R114.reuse, UR43, 0x3 ;  /* 0x0000002b72007c11 */ /* 0x040fe4000f8e18ff */
[----:B------:R-:W-:Y:S02]  /*4d00*/  SHF.L.U32 R3, R109, 0x1f, RZ ;  /* 0x0000001f6d037819 */ /* 0x000fe400000006ff */
[----:B------:R-:W-:Y:S02]  /*4d10*/  LEA R16, R114, UR43, 0x4 ;  /* 0x0000002b72107c11 */ /* 0x000fe4000f8e20ff */
[----:B--2---:R-:W2:Y:S02]  /*4d20*/  SYNCS.PHASECHK.TRANS64.TRYWAIT P0, [R0+URZ+0x50], R3 ;  /* 0x00005003000075a7 */ /* 0x004ea400080011ff */
[----:B-12---:R-:W-:Y:S05]  /*4d30*/  @!P0 BRA `(.L_x_94) ;  /* 0x0000002000848947 */ /* 0x006fea0003800000 */
.L_x_144:
[----:B------:R-:W4:Y:S01]  /*4d40*/  LDC.64 R12, c[0x0][0xb10] ;  /* 0x0002c400ff0c7b82 */ /* 0x000f220000000a00 */
[----:B------:R-:W3:Y:S01]  /*4d50*/  LDS.128 R16, [R16+0xe0] ;  /* 0x0000e00010107984 */ /* 0x000ee20000000c00 */
[----:B-1----:R-:W-:Y:S01]  /*4d60*/  ISETP.NE.AND P1, PT, R41, 0x1, PT ;  /* 0x000000012900780c */ /* 0x002fe20003f25270 */
[----:B--2---:R-:W-:Y:S01]  /*4d70*/  VIADD R0, R0, 0x60 ;  /* 0x0000006000007836 */ /* 0x004fe20000000000 */
[----:B------:R-:W-:Y:S04]  /*4d80*/  ISETP.GE.AND P0, PT, R40, 0x1, PT ;  /* 0x000000012800780c */ /* 0x000fe80003f06270 */
[----:B------:R-:W1:Y:S01]  /*4d90*/  LDC.64 R10, c[0x0][0xb18] ;  /* 0x0002c600ff0a7b82 */ /* 0x000e620000000a00 */
[----:B------:R-:W-:Y:S01]  /*4da0*/  PRMT R0, RZ, 0x654, R0 ;  /* 0x00000654ff007816 */ /* 0x000fe20000000000 */
[----:B------:R-:W-:Y:S01]  /*4db0*/  @!PT LDS RZ, [RZ] ;  /* 0x00000000fffff984 */ /* 0x000fe20000000800 */
[----:B------:R-:W-:Y:S01]  /*4dc0*/  @!PT LDS RZ, [RZ] ;  /* 0x00000000fffff984 */ /* 0x000fe20000000800 */
[----:B------:R-:W-:Y:S01]  /*4dd0*/  @!PT LDS RZ, [RZ] ;  /* 0x00000000fffff984 */ /* 0x000fe20000000800 */
[----:B------:R-:W-:Y:S01]  /*4de0*/  @!PT LDS RZ, [RZ] ;  /* 0x00000000fffff984 */ /* 0x000fe20000000800 */
[----:B------:R2:W-:Y:S06]  /*4df0*/  MEMBAR.ALL.CTA ;  /* 0x0000000000007992 */ /* 0x0005ec0000008000 */
[----:B--2---:R-:W2:Y:S01]  /*4e00*/  FENCE.VIEW.ASYNC.S ;  /* 0x00000000000073c6 */ /* 0x004ea20000000000 */
[----:B------:R-:W1:Y:S08]  /*4e10*/  @!P1 LDC R14, c[0x0][0xb20] ;  /* 0x0002c800ff0e9b82 */ /* 0x000e700000000800 */
[----:B------:R-:W1:Y:S01]  /*4e20*/  @!P1 LDC R9, c[0x0][0xb0c] ;  /* 0x0002c300ff099b82 */ /* 0x000e620000000800 */
[----:B--2---:R2:W-:Y:S01]  /*4e30*/  SYNCS.ARRIVE.TRANS64.RED.A1T0 RZ, [R0+URZ], RZ ;  /* 0x000000ff00ff79a7 */ /* 0x0045e200081004ff */
[----:B---3--:R-:W-:Y:S04]  /*4e40*/  LOP3.LUT P4, RZ, R18, 0x1, RZ, 0xc0, !PT ;  /* 0x0000000112ff7812 */ /* 0x008fe8000788c0ff */
[----:B------:R-:W-:Y:S09]  /*4e50*/  P2R R112, PR, RZ, 0x10 ;  /* 0x00000010ff707803 */ /* 0x000ff20000000000 */
[----:B------:R-:W-:Y:S02]  /*4e60*/  @P4 MOV R45, R16 ;  /* 0x00000010002d4202 */ /* 0x000fe40000000f00 */
[----:B------:R-:W-:Y:S01]  /*4e70*/  @P4 LOP3.LUT R43, R17, 0xffff, RZ, 0xc0, !PT ;  /* 0x0000ffff112b4812 */ /* 0x000fe200078ec0ff */
[----:B--2-4-:R-:W-:Y:S06]  /*4e80*/  @!P0 BRA `(.L_x_95) ;  /* 0x0000000000a48947 */ /* 0x014fec0003800000 */
[----:B------:R-:W-:Y:S01]  /*4e90*/  IMAD.HI.U32 R21, R102, R39, RZ ;  /* 0x0000002766157227 */ /* 0x000fe200078e00ff */
[----:B------:R-:W-:Y:S02]  /*4ea0*/  ISETP.NE.AND P0, PT, R38, 0x1, PT ;  /* 0x000000012600780c */ /* 0x000fe40003f05270 */
[----:B------:R-:W-:Y:S01]  /*4eb0*/  ISETP.NE.AND P2, PT, R40, 0x1, PT ;  /* 0x000000012800780c */ /* 0x000fe20003f45270 */
[----:B------:R-:W-:Y:S01]  /*4ec0*/  IMAD.HI.U32 R20, R101, R90, RZ ;  /* 0x0000005a65147227 */ /* 0x000fe200078e00ff */
[----:B------:R-:W-:Y:S02]  /*4ed0*/  SHF.R.U32.HI R21, RZ, R100, R21 ;  /* 0x00000064ff157219 */ /* 0x000fe40000011615 */
[----:B------:R-:W-:Y:S01]  /*4ee0*/  ISETP.NE.AND P3, PT, R42, 0x1, PT ;  /* 0x000000012a00780c */ /* 0x000fe20003f65270 */
[----:B------:R-:W-:Y:S01]  /*4ef0*/  IMAD.HI.U32 R24, R45, R90, RZ ;  /* 0x0000005a2d187227 */ /* 0x000fe200078e00ff */
[----:B------:R-:W-:Y:S02]  /*4f00*/  SHF.R.U32.HI R20, RZ, R91, R20 ;  /* 0x0000005bff147219 */ /* 0x000fe40000011614 */
[----:B------:R-:W-:Y:S01]  /*4f10*/  SEL R3, R102, R21, !P0 ;  /* 0x0000001566037207 */ /* 0x000fe20004000000 */
[----:B------:R-:W-:Y:S01]  /*4f20*/  IMAD.HI.U32 R21, R43, R39, RZ ;  /* 0x000000272b157227 */ /* 0x000fe200078e00ff */
[----:B------:R-:W-:Y:S02]  /*4f30*/  SEL R7, R101, R20, !P3 ;  /* 0x0000001465077207 */ /* 0x000fe40005800000 */
[----:B------:R-:W-:Y:S01]  /*4f40*/  SHF.R.U32.HI R24, RZ, R91, R24 ;  /* 0x0000005bff187219 */ /* 0x000fe20000011618 */
[-C--:B------:R-:W-:Y:S04]  /*4f50*/  IMAD.HI.U32 R20, R3, R36.reuse, RZ ;  /* 0x0000002403147227 */ /* 0x080fe800078e00ff */
[----:B------:R-:W-:Y:S01]  /*4f60*/  IMAD.HI.U32 R22, R7, R36, RZ ;  /* 0x0000002407167227 */ /* 0x000fe200078e00ff */
[-C--:B------:R-:W-:Y:S02]  /*4f70*/  @P2 SHF.R.U32.HI R3, RZ, R37.reuse, R20 ;  /* 0x00000025ff032219 */ /* 0x080fe40000011614 */
[----:B------:R-:W-:Y:S02]  /*4f80*/  SHF.R.U32.HI R20, RZ, R100, R21 ;  /* 0x00000064ff147219 */ /* 0x000fe40000011615 */
[----:B------:R-:W-:Y:S01]  /*4f90*/  @P2 SHF.R.U32.HI R7, RZ, R37, R22 ;  /* 0x00000025ff072219 */ /* 0x000fe20000011616 */
[C---:B------:R-:W-:Y:S01]  /*4fa0*/  IMAD R2, R40.reuse, R3, RZ ;  /* 0x0000000328027224 */ /* 0x040fe200078e02ff */
[----:B------:R-:W-:Y:S02]  /*4fb0*/  SEL R5, R43, R20, !P0 ;  /* 0x000000142b057207 */ /* 0x000fe40004000000 */
[----:B------:R-:W-:Y:S01]  /*4fc0*/  SEL R3, R45, R24, !P3 ;  /* 0x000000182d037207 */ /* 0x000fe20005800000 */
[----:B------:R-:W-:Y:S01]  /*4fd0*/  IMAD R4, R40, R7, RZ ;  /* 0x0000000728047224 */ /* 0x000fe200078e02ff */
[C---:B------:R-:W-:Y:S01]  /*4fe0*/  ISETP.GE.AND P0, PT, R5.reuse, R2, PT ;  /* 0x000000020500720c */ /* 0x040fe20003f06270 */
[----:B------:R-:W-:Y:S03]  /*4ff0*/  IMAD.HI.U32 R6, R5, R36, RZ ;  /* 0x0000002405067227 */ /* 0x000fe600078e00ff */
[----:B------:R-:W-:Y:S01]  /*5000*/  ISETP.GE.OR P0, PT, R3, R4, P0 ;  /* 0x000000040300720c */ /* 0x000fe20000706670 */
[----:B------:R-:W-:Y:S01]  /*5010*/  IMAD.MOV R4, RZ, RZ, -R3 ;  /* 0x000000ffff047224 */ /* 0x000fe200078e0a03 */
[-C--:B------:R-:W-:Y:S03]  /*5020*/  SHF.R.U32.HI R6, RZ, R37.reuse, R6 ;  /* 0x00000025ff067219 */ /* 0x080fe60000011606 */
[----:B------:R-:W-:Y:S01]  /*5030*/  IMAD R45, R42, R4, R45 ;  /* 0x000000042a2d7224 */ /* 0x000fe200078e022d */
[----:B------:R-:W-:Y:S05]  /*5040*/  SEL R15, R5, R6, !P2 ;  /* 0x00000006050f7207 */ /* 0x000fea0005000000 */
[----:B------:R-:W-:Y:S02]  /*5050*/  IMAD.MOV R6, RZ, RZ, -R15 ;  /* 0x000000ffff067224 */ /* 0x000fe400078e0a0f */
[C---:B------:R-:W-:Y:S04]  /*5060*/  @!P0 IMAD.HI.U32 R2, R3.reuse, R36, RZ ;  /* 0x0000002403028227 */ /* 0x040fe800078e00ff */
[----:B------:R-:W-:Y:S01]  /*5070*/  IMAD R6, R40, R6, R5 ;  /* 0x0000000628067224 */ /* 0x000fe200078e0205 */
[----:B------:R-:W-:Y:S04]  /*5080*/  @!P0 SHF.R.U32.HI R2, RZ, R37, R2 ;  /* 0x00000025ff028219 */ /* 0x000fe80000011602 */
[----:B------:R-:W-:Y:S02]  /*5090*/  @!P0 SEL R0, R3, R2, !P2 ;  /* 0x0000000203008207 */ /* 0x000fe40005000000 */
[----:B------:R-:W-:Y:S02]  /*50a0*/  IADD3 R2, PT, PT, -R5, RZ, RZ ;  /* 0x000000ff05027210 */ /* 0x000fe40007ffe1ff */
[----:B------:R-:W-:Y:S01]  /*50b0*/  @!P0 IADD3 R8, PT, PT, R15, -R0, RZ ;  /* 0x800000000f088210 */ /* 0x000fe20007ffe0ff */
[----:B------:R-:W-:Y:S02]  /*50c0*/  @!P0 IMAD R0, R7, R6, R0 ;  /* 0x0000000607008224 */ /* 0x000fe400078e0200 */
[----:B------:R-:W-:Y:S02]  /*50d0*/  IMAD R43, R38, R2, R43 ;  /* 0x00000002262b7224 */ /* 0x000fe400078e022b */
[----:B------:R-:W-:Y:S02]  /*50e0*/  @!P0 IMAD R5, R8, R40, R3 ;  /* 0x0000002808058224 */ /* 0x000fe400078e0203 */
[----:B------:R-:W-:Y:S04]  /*50f0*/  @!P0 IMAD.MOV.U32 R3, RZ, RZ, R0 ;  /* 0x000000ffff038224 */ /* 0x000fe800078e0000 */
[----:B------:R-:W-:Y:S02]  /*5100*/  IMAD R45, R3, R42, R45 ;  /* 0x0000002a032d7224 */ /* 0x000fe400078e022d */
[----:B------:R-:W-:Y:S07]  /*5110*/  IMAD R43, R5, R38, R43 ;  /* 0x00000026052b7224 */ /* 0x000fee00078e022b */
.L_x_95:
[----:B------:R-:W-:Y:S01]  /*5120*/  @!P1 IMAD.HI.U32 R0, R45, R12, RZ ;  /* 0x0000000c2d009227 */ /* 0x000fe200078e00ff */
[----:B-1----:R-:W-:Y:S01]  /*5130*/  @!P1 ISETP.NE.AND P0, PT, R10, 0x1, PT ;  /* 0x000000010a00980c */ /* 0x002fe20003f05270 */
[----:B------:R-:W-:Y:S01]  /*5140*/  ULOP3.LUT UP0, URZ, UR42, 0x1b0, URZ, 0xc0, !UPT ;  /* 0x000001b02aff7892 */ /* 0x000fe2000f80c0ff */
[----:B------:R-:W-:Y:S01]  /*5150*/  @!P1 ISETP.NE.AND P2, PT, R9, 0x1, PT ;  /* 0x000000010900980c */ /* 0x000fe20003f45270 */
[----:B------:R-:W-:Y:S01]  /*5160*/  @!P1 IMAD.HI.U32 R3, R43, R11, RZ ;  /* 0x0000000b2b039227 */ /* 0x000fe200078e00ff */
[----:B------:R-:W-:Y:S02]  /*5170*/  @!P1 SHF.R.U32.HI R0, RZ, R13, R0 ;  /* 0x0000000dff009219 */ /* 0x000fe40000011600 */
[----:B------:R-:W-:Y:S01]  /*5180*/  @P4 SHF.R.U32.HI R107, RZ, 0x10, R17 ;  /* 0x00000010ff6b4819 */ /* 0x000fe20000011611 */
[----:B------:R-:W-:Y:S01]  /*5190*/  VIADD R114, R114, 0x1 ;  /* 0x0000000172727836 */ /* 0x000fe20000000000 */
[----:B------:R-:W-:Y:S02]  /*51a0*/  @!P1 SHF.R.U32.HI R2, RZ, R14, R3 ;  /* 0x0000000eff029219 */ /* 0x000fe40000011603 */
[----:B------:R-:W-:Y:S02]  /*51b0*/  @!P1 SEL R3, R45, R0, !P2 ;  /* 0x000000002d039207 */ /* 0x000fe40005000000 */
[----:B------:R-:W-:Y:S05]  /*51c0*/  @!P1 SEL R2, R43, R2, !P0 ;  /* 0x000000022b029207 */ /* 0x000fea0004000000 */
[----:B------:R-:W-:Y:S02]  /*51d0*/  @!P1 IMAD.IADD R0, R2, 0x1, -R3 ;  /* 0x0000000102009824 */ /* 0x000fe400078e0a03 */
[----:B------:R-:W-:Y:S02]  /*51e0*/  @!P1 IMAD.IADD R2, R3, 0x1, -R2 ;  /* 0x0000000103029824 */ /* 0x000fe400078e0a02 */
[----:B------:R-:W-:Y:S02]  /*51f0*/  @!P1 IMAD R45, R0, R9, R45 ;  /* 0x00000009002d9224 */ /* 0x000fe400078e022d */
[----:B------:R-:W-:Y:S01]  /*5200*/  @!P1 IMAD R43, R2, R10, R43 ;  /* 0x0000000a022b9224 */ /* 0x000fe200078e022b */
[----:B------:R-:W-:Y:S06]  /*5210*/  BRA.U !UP0, `(.L_x_96) ;  /* 0x0000000108407547 */ /* 0x000fec000b800000 */
[----:B------:R-:W1:Y:S01]  /*5220*/  LDCU.64 UR8, c[0x4][0x80] ;  /* 0x01001000ff0877ac */ /* 0x000e620008000a00 */
[----:B------:R-:W-:Y:S01]  /*5230*/  MOV R3, 0x0 ;  /* 0x0000000000037802 */ /* 0x000fe20000000f00 */
[----:B------:R-:W-:Y:S02]  /*5240*/  HFMA2 R12, -RZ, RZ, 0, 5.9604644775390625e-08 ;  /* 0x00000001ff0c7431 */ /* 0x000fe400000001ff */
[----:B------:R-:W-:Y:S02]  /*5250*/  IMAD.MOV.U32 R8, RZ, RZ, 0x70 ;  /* 0x00000070ff087424 */ /* 0x000fe400078e00ff */
[----:B------:R-:W-:Y:S01]  /*5260*/  IMAD.MOV.U32 R13, RZ, RZ, RZ ;  /* 0x000000ffff0d7224 */ /* 0x000fe200078e00ff */
[----:B------:R-:W2:Y:S01]  /*5270*/  LDCU.64 UR6, c[0x4][0x88] ;  /* 0x01001100ff0677ac */ /* 0x000ea20008000a00 */
[----:B------:R-:W3:Y:S01]  /*5280*/  LDC.64 R2, c[0x4][R3] ;  /* 0x0100000003027b82 */ /* 0x000ee20000000a00 */
[----:B------:R-:W4:Y:S01]  /*5290*/  LDCU.64 UR4, c[0x4][0x8] ;  /* 0x01000100ff0477ac */ /* 0x000f220008000a00 */
[----:B-1----:R-:W-:Y:S01]  /*52a0*/  MOV R5, UR9 ;  /* 0x0000000900057c02 */ /* 0x002fe20008000f00 */
[----:B------:R-:W-:Y:S01]  /*52b0*/  IMAD.U32 R4, RZ, RZ, UR8 ;  /* 0x00000008ff047e24 */ /* 0x000fe2000f8e00ff */
[----:B--2---:R-:W-:Y:S01]  /*52c0*/  MOV R7, UR7 ;  /* 0x0000000700077c02 */ /* 0x004fe20008000f00 */
[----:B------:R-:W-:Y:S01]  /*52d0*/  IMAD.U32 R6, RZ, RZ, UR6 ;  /* 0x00000006ff067e24 */ /* 0x000fe2000f8e00ff */
[----:B----4-:R-:W-:Y:S01]  /*52e0*/  MOV R11, UR5 ;  /* 0x00000005000b7c02 */ /* 0x010fe20008000f00 */
[----:B------:R-:W-:Y:S02]  /*52f0*/  IMAD.U32 R10, RZ, RZ, UR4 ;  /* 0x00000004ff0a7e24 */ /* 0x000fe4000f8e00ff */
[----:B------:R-:W-:Y:S07]  /*5300*/  LEPC R20, `(.L_x_96) ;  /* 0x000000001014794e */ /* 0x000fee0000000000 */
[----:B---3-5:R-:W-:Y:S05]  /*5310*/  CALL.ABS.NOINC R2 ;  /* 0x0000000002007343 */ /* 0x028fea0003c00000 */
.L_x_96:
[----:B------:R-:W-:Y:S01]  /*5320*/  LOP3.LUT P0, RZ, R111, 0x1b0, RZ, 0xc0, !PT ;  /* 0x000001b06fff7812 */ /* 0x000fe2000780c0ff */
[----:B------:R-:W-:Y:S11]  /*5330*/  BSSY.RECONVERGENT B6, `(.L_x_97) ;  /* 0x0000013000067945 */ /* 0x000ff60003800200 */
[----:B------:R-:W-:Y:S01]  /*5340*/  @!UPT UIADD3 URZ, UPT, UPT, URZ, URZ, URZ ;  /* 0x000000fffffff290 */ /* 0x000fe2000fffe0ff */
[----:B------:R-:W-:Y:S05]  /*5350*/  @!P0 BRA `(.L_x_98) ;  /* 0x0000000000408947 */ /* 0x000fea0003800000 */
        /* <DEDUP_REMOVED lines=16> */
.L_x_98:
[----:B------:R-:W-:Y:S05]  /*5460*/  BSYNC.RECONVERGENT B6 ;  /* 0x0000000000067941 */ /* 0x000fea0003800200 */
.L_x_97:
[----:B------:R-:W-:Y:S01]  /*5470*/  ISETP.NE.U32.AND P3, PT, R88, RZ, PT ;  /* 0x000000ff5800720c */ /* 0x000fe20003f65070 */
[----:B------:R-:W-:Y:S01]  /*5480*/  UISETP.NE.AND UP1, UPT, UR44, URZ, UPT ;  /* 0x000000ff2c00728c */ /* 0x000fe2000bf25270 */
[----:B------:R-:W-:Y:S02]  /*5490*/  ISETP.NE.U32.AND P4, PT, R84, RZ, PT ;  /* 0x000000ff5400720c */ /* 0x000fe40003f85070 */
[----:B------:R-:W-:Y:S02]  /*54a0*/  ISETP.NE.AND.EX P3, PT, R89, RZ, PT, P3 ;  /* 0x000000ff5900720c */ /* 0x000fe40003f65330 */
[----:B------:R-:W-:Y:S02]  /*54b0*/  PLOP3.LUT P1, PT, PT, PT, PT, 0x8, 0x80 ;  /* 0x000000000080781c */ /* 0x000fe40003f2e170 */
[----:B------:R-:W-:Y:S02]  /*54c0*/  PLOP3.LUT P0, PT, PT, PT, UP1, 0x80, 0x8 ;  /* 0x000000000008781c */ /* 0x000fe40003f0f018 */
[----:B------:R-:W-:Y:S02]  /*54d0*/  ISETP.NE.AND.EX P4, PT, R85, RZ, PT, P4 ;  /* 0x000000ff5500720c */ /* 0x000fe40003f85340 */
[----:B------:R-:W1:Y:S09]  /*54e0*/  @UP1 LDCU.64 UR4, c[0x0][0x888] ;  /* 0x00011100ff0417ac */ /* 0x000e720008000a00 */
[----:B------:R-:W-:Y:S01]  /*54f0*/  @P0 PLOP3.LUT P1, PT, P3, PT, PT, 0x80, 0x8 ;  /* 0x000000000008081c */ /* 0x000fe20001f2f070 */
[----:B-1----:R-:W-:Y:S04]  /*5500*/  @UP1 UISETP.NE.U32.AND UP0, UPT, UR4, URZ, UPT ;  /* 0x000000ff0400128c */ /* 0x002fe8000bf05070 */
[----:B------:R-:W-:Y:S04]  /*5510*/  @UP1 UISETP.NE.AND.EX UP0, UPT, UR5, URZ, UPT, UP0 ;  /* 0x000000ff0500128c */ /* 0x000fe8000bf05300 */
[----:B------:R-:W-:Y:S01]  /*5520*/  @UP1 USEL UR4, URZ, 0xffffffff, UP0 ;  /* 0xffffffffff041887 */ /* 0x000fe20008000000 */
[----:B------:R-:W-:Y:S11]  /*5530*/  @!P3 BRA `(.L_x_99) ;  /* 0x00000000002cb947 */ /* 0x000ff60003800000 */
[----:B------:R-:W-:Y:S01]  /*5540*/  ISETP.NE.U32.AND P2, PT, R86, RZ, PT ;  /* 0x000000ff5600720c */ /* 0x000fe20003f45070 */
[----:B------:R-:W-:Y:S03]  /*5550*/  IMAD.MOV.U32 R99, RZ, RZ, 0x1 ;  /* 0x00000001ff637424 */ /* 0x000fe600078e00ff */
[----:B------:R-:W-:Y:S11]  /*5560*/  ISETP.NE.AND.EX P2, PT, R87, RZ, PT, P2 ;  /* 0x000000ff5700720c */ /* 0x000ff60003f45320 */
[----:B------:R-:W-:Y:S02]  /*5570*/  @!UPT UIADD3 URZ, UPT, UPT, URZ, URZ, URZ ;  /* 0x000000fffffff290 */ /* 0x000fe4000fffe0ff */
[----:B------:R-:W1:Y:S01]  /*5580*/  @P2 LDC.64 R2, c[0x0][0x888] ;  /* 0x00022200ff022b82 */ /* 0x000e620000000a00 */
[----:B------:R-:W-:Y:S04]  /*5590*/  @P2 IMAD R0, R88, UR36, RZ ;  /* 0x0000002458002c24 */ /* 0x000fe8000f8e02ff */
[----:B-1----:R-:W-:Y:S04]  /*55a0*/  @P2 IMAD.WIDE R2, R0, 0x4, R2 ;  /* 0x0000000400022825 */ /* 0x002fe800078e0202 */
[----:B------:R-:W-:Y:S01]  /*55b0*/  HFMA2 R0, -RZ, RZ, 0, 5.9604644775390625e-08 ;  /* 0x00000001ff007431 */ /* 0x000fe200000001ff */
[----:B-----5:R1:W5:Y:S04]  /*55c0*/  @P2 LDG.E R48, desc[UR40][R2.64] ;  /* 0x0000002802302981 */ /* 0x020368000c1e1900 */
[----:B------:R-:W-:Y:S01]  /*55d0*/  @!P2 PRMT R99, R0, 0x7610, R99 ;  /* 0x000076100063a816 */ /* 0x000fe20000000063 */
[----:B-1----:R-:W2:Y:S06]  /*55e0*/  @!P2 LDC R48, c[0x0][0x880] ;  /* 0x00022000ff30ab82 */ /* 0x002eac0000000800 */
.L_x_99:
[----:B------:R-:W-:Y:S05]  /*55f0*/  @!P4 BRA `(.L_x_100) ;  /* 0x000000000020c947 */ /* 0x000fea0003800000 */
[----:B------:R-:W-:Y:S04]  /*5600*/  ISETP.NE.U32.AND P2, PT, R82, RZ, PT ;  /* 0x000000ff5200720c */ /* 0x000fe80003f45070 */
[----:B------:R-:W-:Y:S11]  /*5610*/  ISETP.NE.AND.EX P2, PT, R83, RZ, PT, P2 ;  /* 0x000000ff5300720c */ /* 0x000ff60003f45320 */
[----:B------:R-:W-:Y:S02]  /*5620*/  @!UPT UIADD3 URZ, UPT, UPT, URZ, URZ, URZ ;  /* 0x000000fffffff290 */ /* 0x000fe4000fffe0ff */
[----:B------:R-:W1:Y:S01]  /*5630*/  @P2 LDC.64 R2, c[0x0][0x8a8] ;  /* 0x00022a00ff022b82 */ /* 0x000e620000000a00 */
[----:B------:R-:W-:Y:S04]  /*5640*/  @P2 IMAD R0, R84, UR36, RZ ;  /* 0x0000002454002c24 */ /* 0x000fe8000f8e02ff */
[----:B-1----:R-:W-:Y:S05]  /*5650*/  @P2 IMAD.WIDE R2, R0, 0x4, R2 ;  /* 0x0000000400022825 */ /* 0x002fea00078e0202 */
[----:B-----5:R1:W5:Y:S02]  /*5660*/  @P2 LDG.E R46, desc[UR40][R2.64] ;  /* 0x00000028022e2981 */ /* 0x020364000c1e1900 */
[----:B-1----:R-:W3:Y:S02]  /*5670*/  @!P2 LDC R46, c[0x0][0x8a0] ;  /* 0x00022800ff2eab82 */ /* 0x002ee40000000800 */
.L_x_100:
[----:B--2--5:R-:W-:Y:S01]  /*5680*/  @P0 ISETP.NE.AND P4, PT, R48, RZ, PT ;  /* 0x000000ff3000020c */ /* 0x024fe20003f85270 */
[----:B------:R-:W-:Y:S01]  /*5690*/  IMAD.U32 R0, RZ, RZ, UR4 ;  /* 0x00000004ff007e24 */ /* 0x000fe2000f8e00ff */
[----:B------:R-:W-:Y:S01]  /*56a0*/  @P0 LOP3.LUT P2, RZ, R99, 0xff, RZ, 0xc0, !PT ;  /* 0x000000ff63ff0812 */ /* 0x000fe2000784c0ff */
[----:B------:R-:W-:Y:S01]  /*56b0*/  BSSY B1, `(.L_x_101) ;  /* 0x0000034000017945 */ /* 0x000fe20003800000 */
[----:B------:R-:W-:Y:S01]  /*56c0*/  @P0 SEL R3, RZ, 0xffffffff, P4 ;  /* 0xffffffffff030807 */ /* 0x000fe20002000000 */
[C---:B------:R-:W-:Y:S01]  /*56d0*/  IMAD R32, R44.reuse, 0x20, R47 ;  /* 0x000000202c207824 */ /* 0x040fe200078e022f */
[----:B------:R-:W-:Y:S02]  /*56e0*/  LEA R113, R44, UR43, 0x3 ;  /* 0x0000002b2c717c11 */ /* 0x000fe4000f8e18ff */
[----:B------:R-:W-:Y:S02]  /*56f0*/  CS2R R58, SRZ ;  /* 0x00000000003a7805 */ /* 0x000fe4000001ff00 */
[----:B------:R-:W-:Y:S02]  /*5700*/  @P1 SEL R3, R0, R3, !P2 ;  /* 0x0000000300031207 */ /* 0x000fe40005000000 */
[----:B------:R-:W-:Y:S02]  /*5710*/  CS2R R56, SRZ ;  /* 0x0000000000387805 */ /* 0x000fe4000001ff00 */
[----:B------:R-:W-:Y:S02]  /*5720*/  SHF.L.U32 R2, R110, 0x1f, RZ ;  /* 0x0000001f6e027819 */ /* 0x000fe400000006ff */
[----:B------:R-:W-:Y:S02]  /*5730*/  CS2R R54, SRZ ;  /* 0x0000000000367805 */ /* 0x000fe4000001ff00 */
[----:B------:R-:W-:Y:S02]  /*5740*/  @P0 LOP3.LUT R3, R3, 0x1, RZ, 0xc0, !PT ;  /* 0x0000000103030812 */ /* 0x000fe400078ec0ff */
[----:B------:R-:W-:Y:S02]  /*5750*/  CS2R R52, SRZ ;  /* 0x0000000000347805 */ /* 0x000fe4000001ff00 */
[----:B------:R-:W-:Y:S02]  /*5760*/  PLOP3.LUT P5, PT, PT, PT, PT, 0x8, 0x80 ;  /* 0x000000000080781c */ /* 0x000fe40003fae170 */
[----:B------:R-:W-:Y:S11]  /*5770*/  ISETP.NE.U32.OR P1, PT, R3, 0x1, !P0 ;  /* 0x000000010300780c */ /* 0x000ff60004725470 */
[----:B------:R-:W-:Y:S02]  /*5780*/  @!UPT UIADD3 URZ, UPT, UPT, URZ, URZ, URZ ;  /* 0x000000fffffff290 */ /* 0x000fe4000fffe0ff */
[----:B------:R-:W-:Y:S04]  /*5790*/  @P1 SHF.L.U32 R4, R108, 0x1f, RZ ;  /* 0x0000001f6c041819 */ /* 0x000fe800000006ff */
[----:B------:R-:W1:Y:S01]  /*57a0*/  @P1 SYNCS.PHASECHK.TRANS64.TRYWAIT P0, [UR43+0x30], R4 ;  /* 0x00003004ff0015a7 */ /* 0x000e62000800112b */
[----:B------:R2:W4:Y:S01]  /*57b0*/  SYNCS.PHASECHK.TRANS64.TRYWAIT P4, [R113+URZ+0x70], R2 ;  /* 0x00007002710075a7 */ /* 0x00052200080811ff */
[----:B-1----:R-:W-:Y:S01]  /*57c0*/  @P1 PLOP3.LUT P5, PT, P0, PT, PT, 0x8, 0x80 ;  /* 0x000000000080181c */ /* 0x002fe200007ae170 */
[----:B------:R-:W-:Y:S01]  /*57d0*/  @!UPT UIADD3 URZ, UPT, UPT, URZ, URZ, URZ ;  /* 0x000000fffffff290 */ /* 0x000fe2000fffe0ff */
[----:B--2-4-:R-:W-:Y:S11]  /*57e0*/  @!P1 BRA `(.L_x_102) ;  /* 0x0000000000809947 */ /* 0x014ff60003800000 */
[----:B------:R-:W-:Y:S01]  /*57f0*/  ISETP.NE.U32.AND P0, PT, RZ, UR38, PT ;  /* 0x00000026ff007c0c */ /* 0x000fe2000bf05070 */
[----:B------:R-:W-:Y:S01]  /*5800*/  BSSY B0, `(.L_x_103) ;  /* 0x0000012000007945 */ /* 0x000fe20003800000 */
[----:B------:R-:W-:Y:S02]  /*5810*/  ISETP.NE.AND P2, PT, R48, RZ, PT ;  /* 0x000000ff3000720c */ /* 0x000fe40003f45270 */
[----:B------:R-:W-:Y:S02]  /*5820*/  CS2R R54, SRZ ;  /* 0x0000000000367805 */ /* 0x000fe4000001ff00 */
[----:B------:R-:W-:Y:S02]  /*5830*/  ISETP.NE.AND.EX P0, PT, RZ, UR39, PT, P0 ;  /* 0x00000027ff007c0c */ /* 0x000fe4000bf05300 */
[----:B------:R-:W-:Y:S02]  /*5840*/  CS2R R52, SRZ ;  /* 0x0000000000347805 */ /* 0x000fe4000001ff00 */
[----:B------:R-:W-:Y:S02]  /*5850*/  LOP3.LUT P1, RZ, R99, 0xff, RZ, 0xc0, !PT ;  /* 0x000000ff63ff7812 */ /* 0x000fe4000782c0ff */
[----:B------:R-:W-:Y:S02]  /*5860*/  CS2R R58, SRZ ;  /* 0x00000000003a7805 */ /* 0x000fe4000001ff00 */
[----:B------:R-:W-:Y:S02]  /*5870*/  SEL R0, RZ, 0xffffffff, P2 ;  /* 0xffffffffff007807 */ /* 0x000fe40001000000 */
[----:B------:R-:W-:Y:S02]  /*5880*/  CS2R R56, SRZ ;  /* 0x0000000000387805 */ /* 0x000fe4000001ff00 */
[----:B------:R-:W-:Y:S04]  /*5890*/  SEL R3, RZ, 0xffffffff, P0 ;  /* 0xffffffffff037807 */ /* 0x000fe80000000000 */
[----:B------:R-:W-:Y:S04]  /*58a0*/  @P3 SEL R0, R3, R0, !P1 ;  /* 0x0000000003003207 */ /* 0x000fe80004800000 */
[----:B------:R-:W-:Y:S04]  /*58b0*/  LOP3.LUT R0, R0, 0x1, RZ, 0xc0, !PT ;  /* 0x0000000100007812 */ /* 0x000fe800078ec0ff */
[----:B------:R-:W-:Y:S01]  /*58c0*/  ISETP.NE.U32.AND P0, PT, R0, 0x1, PT ;  /* 0x000000010000780c */ /* 0x000fe20003f05070 */
[----:B------:R-:W-:Y:S01]  /*58d0*/  @!UPT UIADD3 URZ, UPT, UPT, URZ, URZ, URZ ;  /* 0x000000fffffff290 */ /* 0x000fe2000fffe0ff */
[----:B------:R-:W-:Y:S11]  /*58e0*/  @!P5 BRA `(.L_x_104) ;  /* 0x00000000000cd947 */ /* 0x000ff60003800000 */
[----:B------:R-:W-:Y:S04]  /*58f0*/  SHF.L.U32 R3, R108, 0x1f, RZ ;  /* 0x0000001f6c037819 */ /* 0x000fe800000006ff */
[----:B------:R-:W1:Y:S02]  /*5900*/  SYNCS.PHASECHK.TRANS64.TRYWAIT P1, [UR43+0x30], R3 ;  /* 0x00003003ff0075a7 */ /* 0x000e64000802112b */
[----:B-1----:R-:W-:Y:S05]  /*5910*/  @!P1 BRA `(.L_x_105) ;  /* 0x0000001400a09947 */ /* 0x002fea0003800000 */
.L_x_104:
[----:B------:R-:W-:Y:S05]  /*5920*/  BSYNC B0 ;  /* 0x0000000000007941 */ /* 0x000fea0003800000 */
.L_x_103:
[----:B------:R2:W4:Y:S01]  /*5930*/  @P0 LDS.128 R52, [R105+UR43+0x200] ;  /* 0x0002002b69340984 */ /* 0x0005220008000c00 */
[----:B------:R-:W-:Y:S01]  /*5940*/  UIADD3 UR4, UPT, UPT, UR43, 0x38, URZ ;  /* 0x000000382b047890 */ /* 0x000fe2000fffe0ff */
[----:B------:R-:W-:Y:S02]  /*5950*/  LOP3.LUT R108, R108, 0x1, RZ, 0x3c, !PT ;  /* 0x000000016c6c7812 */ /* 0x000fe400078e3cff */
[----:B------:R2:W1:Y:S01]  /*5960*/  @P0 LDS.128 R56, [R104+0x10] ;  /* 0x0000100068380984 */ /* 0x0004620000000c00 */
[----:B------:R-:W-:Y:S01]  /*5970*/  UPRMT UR4, UR37, 0x654, UR4 ;  /* 0x0000065425047896 */ /* 0x000fe20008000004 */
[----:B------:R-:W-:Y:S01]  /*5980*/  @!PT LDS RZ, [RZ] ;  /* 0x00000000fffff984 */ /* 0x000fe20000000800 */
[----:B------:R-:W-:Y:S01]  /*5990*/  @!PT LDS RZ, [RZ] ;  /* 0x00000000fffff984 */ /* 0x000fe20000000800 */
[----:B------:R-:W-:Y:S01]  /*59a0*/  @!PT LDS RZ, [RZ] ;  /* 0x00000000fffff984 */ /* 0x000fe20000000800 */
[----:B------:R-:W-:Y:S01]  /*59b0*/  @!PT LDS RZ, [RZ] ;  /* 0x00000000fffff984 */ /* 0x000fe20000000800 */
[----:B------:R5:W-:Y:S06]  /*59c0*/  MEMBAR.ALL.CTA ;  /* 0x0000000000007992 */ /* 0x000bec0000008000 */
[----:B-----5:R-:W5:Y:S02]  /*59d0*/  FENCE.VIEW.ASYNC.S ;  /* 0x00000000000073c6 */ /* 0x020f640000000000 */
[----:B-----5:R-:W-:Y:S03]  /*59e0*/  SYNCS.ARRIVE.TRANS64.RED.A1T0 RZ, [UR4], RZ ;  /* 0x000000ffffff79a7 */ /* 0x020fe60008100404 */
.L_x_102:
[----:B------:R-:W-:Y:S05]  /*59f0*/  BSYNC B1 ;  /* 0x0000000000017941 */ /* 0x000fea0003800000 */
.L_x_101:
[----:B-1----:R-:W-:Y:S04]  /*5a00*/  SHF.R.U32.HI R3, RZ, 0x15, R32 ;  /* 0x00000015ff037819 */ /* 0x002fe80000011620 */
[----:B------:R-:W-:Y:S01]  /*5a10*/  LOP3.LUT P0, RZ, R3, 0x3, R106, 0x48, !PT ;  /* 0x0000000303ff7812 */ /* 0x000fe2000780486a */
[----:B------:R-:W-:Y:S01]  /*5a20*/  @!UPT UIADD3 URZ, UPT, UPT, URZ, URZ, URZ ;  /* 0x000000fffffff290 */ /* 0x000fe2000fffe0ff */
[----:B------:R-:W-:Y:S11]  /*5a30*/  @P4 BRA `(.L_x_106) ;  /* 0x0000000000084947 */ /* 0x000ff60003800000 */
[----:B------:R-:W1:Y:S02]  /*5a40*/  SYNCS.PHASECHK.TRANS64.TRYWAIT P1, [R113+URZ+0x70], R2 ;  /* 0x00007002710075a7 */ /* 0x000e6400080211ff */
[----:B-1----:R-:W-:Y:S05]  /*5a50*/  @!P1 BRA `(.L_x_107) ;  /* 0x0000001400689947 */ /* 0x002fea0003800000 */
.L_x_106:
[----:B------:R-:W-:Y:S05]  /*5a60*/  @!P0 BRA `(.L_x_108) ;  /* 0x0000000000408947 */ /* 0x000fea0003800000 */
[----:B------:R-:W1:Y:S01]  /*5a70*/  LDCU.64 UR8, c[0x4][0x70] ;  /* 0x01000e00ff0877ac */ /* 0x000e620008000a00 */
[----:B------:R-:W-:Y:S01]  /*5a80*/  MOV R3, 0x0 ;  /* 0x0000000000037802 */ /* 0x000fe20000000f00 */
[----:B------:R-:W-:Y:S02]  /*5a90*/  HFMA2 R12, -RZ, RZ, 0, 5.9604644775390625e-08 ;  /* 0x00000001ff0c7431 */ /* 0x000fe400000001ff */
[----:B------:R-:W-:Y:S02]  /*5aa0*/  IMAD.MOV.U32 R8, RZ, RZ, 0x192 ;  /* 0x00000192ff087424 */ /* 0x000fe400078e00ff */
[----:B------:R-:W-:Y:S01]  /*5ab0*/  IMAD.MOV.U32 R13, RZ, RZ, RZ ;  /* 0x000000ffff0d7224 */ /* 0x000fe200078e00ff */
[----:B------:R-:W5:Y:S01]  /*5ac0*/  LDCU.64 UR6, c[0x4][0x78] ;  /* 0x01000f00ff0677ac */ /* 0x000f620008000a00 */
[----:B------:R-:W2:Y:S01]  /*5ad0*/  LDC.64 R2, c[0x4][R3] ;  /* 0x0100000003027b82 */ /* 0x000ea20000000a00 */
[----:B------:R-:W3:Y:S01]  /*5ae0*/  LDCU.64 UR4, c[0x4][0x10] ;  /* 0x01000200ff0477ac */ /* 0x000ee20008000a00 */
[----:B-1----:R-:W-:Y:S01]  /*5af0*/  MOV R5, UR9 ;  /* 0x0000000900057c02 */ /* 0x002fe20008000f00 */
[----:B------:R-:W-:Y:S01]  /*5b00*/  IMAD.U32 R4, RZ, RZ, UR8 ;  /* 0x00000008ff047e24 */ /* 0x000fe2000f8e00ff */
[----:B-----5:R-:W-:Y:S01]  /*5b10*/  MOV R7, UR7 ;  /* 0x0000000700077c02 */ /* 0x020fe20008000f00 */
[----:B------:R-:W-:Y:S01]  /*5b20*/  IMAD.U32 R6, RZ, RZ, UR6 ;  /* 0x00000006ff067e24 */ /* 0x000fe2000f8e00ff */
[----:B---3--:R-:W-:Y:S01]  /*5b30*/  MOV R11, UR5 ;  /* 0x00000005000b7c02 */ /* 0x008fe20008000f00 */
[----:B------:R-:W-:Y:S02]  /*5b40*/  IMAD.U32 R10, RZ, RZ, UR4 ;  /* 0x00000004ff0a7e24 */ /* 0x000fe4000f8e00ff */
[----:B------:R-:W-:Y:S07]  /*5b50*/  LEPC R20, `(.L_x_108) ;  /* 0x000000001014794e */ /* 0x000fee0000000000 */
[----:B--2-4-:R-:W-:Y:S05]  /*5b60*/  CALL.ABS.NOINC R2 ;  /* 0x0000000002007343 */ /* 0x014fea0003c00000 */
.L_x_108:
[----:B------:R-:W-:Y:S01]  /*5b70*/  LOP3.LUT P0, RZ, R103, 0x60, RZ, 0xc0, !PT ;  /* 0x0000006067ff7812 */ /* 0x000fe2000780c0ff */
[----:B------:R-:W-:Y:S05]  /*5b80*/  WARPSYNC.ALL ;  /* 0x0000000000007948 */ /* 0x000fea0003800000 */
[----:B------:R-:W-:Y:S01]  /*5b90*/  R2UR UR4, R32 ;  /* 0x00000000200472ca */ /* 0x000fe200000e0000 */
[----:B----4-:R-:W-:Y:S01]  /*5ba0*/  IMAD.U32 R75, R54, 0x10000, RZ ;  /* 0x00010000364b7824 */ /* 0x010fe200078e00ff */
[----:B------:R-:W-:Y:S01]  /*5bb0*/  SHF.L.U32 R51, R52, 0x10, RZ ;  /* 0x0000001034337819 */ /* 0x000fe200000006ff */
[----:B------:R-:W-:Y:S01]  /*5bc0*/  IMAD.U32 R74, R56, 0x10000, RZ ;  /* 0x00010000384a7824 */ /* 0x000fe200078e00ff */
[----:B------:R-:W-:Y:S01]  /*5bd0*/  PRMT R49, R52, 0x8880, RZ ;  /* 0x0000888034317816 */ /* 0x000fe200000000ff */
[----:B------:R-:W-:Y:S01]  /*5be0*/  IMAD.U32 R64, R58, 0x10000, RZ ;  /* 0x000100003a407824 */ /* 0x000fe200078e00ff */
[----:B------:R-:W-:Y:S01]  /*5bf0*/  SHF.L.U32 R50, R52, 0x8, RZ ;  /* 0x0000000834327819 */ /* 0x000fe200000006ff */
[----:B------:R-:W-:Y:S01]  /*5c00*/  BSSY.RECONVERGENT B0, `(.L_x_109) ;  /* 0x000009f000007945 */ /* 0x000fe20003800200 */
[----:B------:R-:W-:Y:S02]  /*5c10*/  SHF.R.S32.HI R51, RZ, 0x18, R51 ;  /* 0x00000018ff337819 */ /* 0x000fe40000011433 */
[----:B------:R-:W-:Y:S02]  /*5c20*/  PRMT R80, R53, 0x8880, RZ ;  /* 0x0000888035507816 */ /* 0x000fe400000000ff */
[----:B------:R-:W-:Y:S01]  /*5c30*/  SHF.R.S32.HI R50, RZ, 0x18, R50 ;  /* 0x00000018ff327819 */ /* 0x000fe20000011432 */
[----:B------:R-:W1:Y:S01]  /*5c40*/  LDTM.x32 R4, tmem[UR4] ;  /* 0x00000004000479ee */ /* 0x000e6200082c0000 */
[----:B------:R-:W-:Y:S01]  /*5c50*/  NOP ;  /* 0x0000000000007918 */ /* 0x000fe20000000000 */
[----:B------:R-:W-:Y:S02]  /*5c60*/  IADD3 R113, PT, PT, R113, 0x90, RZ ;  /* 0x0000009071717810 */ /* 0x000fe40007ffe0ff */
[----:B------:R-:W-:Y:S02]  /*5c70*/  SHF.R.S32.HI R52, RZ, 0x18, R52 ;  /* 0x00000018ff347819 */ /* 0x000fe40000011434 */
[----:B------:R-:W-:Y:S02]  /*5c80*/  LOP3.LUT R113, R113, 0xfefffff8, RZ, 0xc0, !PT ;  /* 0xfefffff871717812 */ /* 0x000fe400078ec0ff */
[----:B------:R-:W-:Y:S02]  /*5c90*/  SHF.L.U32 R79, R53, 0x10, RZ ;  /* 0x00000010354f7819 */ /* 0x000fe400000006ff */
[----:B-1----:R1:W-:Y:S01]  /*5ca0*/  SYNCS.ARRIVE.TRANS64.RED.A1T0 RZ, [R113+URZ], RZ ;  /* 0x000000ff71ff79a7 */ /* 0x0023e200081004ff */
[----:B------:R-:W-:Y:S02]  /*5cb0*/  PRMT R77, R54, 0x8880, RZ ;  /* 0x00008880364d7816 */ /* 0x000fe400000000ff */
[C---:B------:R-:W-:Y:S02]  /*5cc0*/  PRMT R71, R55.reuse, 0x8880, RZ ;  /* 0x0000888037477816 */ /* 0x040fe400000000ff */
[----:B------:R-:W-:Y:S02]  /*5cd0*/  SHF.L.U32 R70, R55, 0x10, RZ ;  /* 0x0000001037467819 */ /* 0x000fe400000006ff */
[----:B------:R-:W-:Y:S02]  /*5ce0*/  PRMT R76, R56, 0x8880, RZ ;  /* 0x00008880384c7816 */ /* 0x000fe400000000ff */
[C---:B------:R-:W-:Y:S02]  /*5cf0*/  PRMT R68, R57.reuse, 0x8880, RZ ;  /* 0x0000888039447816 */ /* 0x040fe400000000ff */
[----:B------:R-:W-:Y:S02]  /*5d00*/  SHF.L.U32 R67, R57, 0x10, RZ ;  /* 0x0000001039437819 */ /* 0x000fe400000006ff */
[----:B------:R-:W-:Y:S01]  /*5d10*/  PRMT R65, R58, 0x8880, RZ ;  /* 0x000088803a417816 */ /* 0x000fe200000000ff */
[C---:B---3--:R-:W-:Y:S01]  /*5d20*/  IMAD R0, R46.reuse, R4, RZ ;  /* 0x000000042e007224 */ /* 0x048fe200078e02ff */
[C---:B------:R-:W-:Y:S01]  /*5d30*/  PRMT R62, R59.reuse, 0x8880, RZ ;  /* 0x000088803b3e7816 */ /* 0x040fe200000000ff */
[C---:B------:R-:W-:Y:S01]  /*5d40*/  IMAD R2, R46.reuse, R5, RZ ;  /* 0x000000052e027224 */ /* 0x040fe200078e02ff */
[----:B------:R-:W-:Y:S01]  /*5d50*/  SHF.L.U32 R61, R59, 0x10, RZ ;  /* 0x000000103b3d7819 */ /* 0x000fe200000006ff */
[C---:B------:R-:W-:Y:S01]  /*5d60*/  IMAD R3, R46.reuse, R6, RZ ;  /* 0x000000062e037224 */ /* 0x040fe200078e02ff */
[----:B------:R-:W-:Y:S01]  /*5d70*/  SHF.L.U32 R78, R53, 0x8, RZ ;  /* 0x00000008354e7819 */ /* 0x000fe200000006ff */
[-C--:B------:R-:W-:Y:S01]  /*5d80*/  IMAD R0, R49, R48.reuse, R0 ;  /* 0x0000003031007224 */ /* 0x080fe200078e0200 */
[----:B------:R-:W-:Y:S01]  /*5d90*/  SHF.R.S32.HI R53, RZ, 0x18, R53 ;  /* 0x00000018ff357819 */ /* 0x000fe20000011435 */
[----:B------:R-:W-:Y:S01]  /*5da0*/  IMAD R7, R46, R7, RZ ;  /* 0x000000072e077224 */ /* 0x000fe200078e02ff */
[----:B------:R-:W-:Y:S01]  /*5db0*/  SHF.L.U32 R72, R54, 0x8, RZ ;  /* 0x0000000836487819 */ /* 0x000fe200000006ff */
[-C--:B------:R-:W-:Y:S01]  /*5dc0*/  IMAD R2, R51, R48.reuse, R2 ;  /* 0x0000003033027224 */ /* 0x080fe200078e0202 */
[----:B------:R-:W-:Y:S01]  /*5dd0*/  SHF.R.S32.HI R51, RZ, 0x18, R78 ;  /* 0x00000018ff337819 */ /* 0x000fe2000001144e */
[----:B------:R-:W-:Y:S01]  /*5de0*/  IMAD R3, R50, R48, R3 ;  /* 0x0000003032037224 */ /* 0x000fe200078e0203 */
[----:B------:R-:W-:Y:S01]  /*5df0*/  SHF.R.S32.HI R50, RZ, 0x18, R79 ;  /* 0x00000018ff327819 */ /* 0x000fe2000001144f */
[----:B------:R-:W-:Y:S01]  /*5e00*/  IMAD.MOV.U32 R49, RZ, RZ, R80 ;  /* 0x000000ffff317224 */ /* 0x000fe200078e0050 */
[----:B------:R-:W-:Y:S01]  /*5e10*/  SHF.R.S32.HI R54, RZ, 0x18, R54 ;  /* 0x00000018ff367819 */ /* 0x000fe20000011436 */
[----:B------:R-:W-:Y:S01]  /*5e20*/  IMAD R8, R46, R8, RZ ;  /* 0x000000082e087224 */ /* 0x000fe200078e02ff */
[----:B------:R-:W-:Y:S01]  /*5e30*/  SHF.L.U32 R69, R55, 0x8, RZ ;  /* 0x0000000837457819 */ /* 0x000fe200000006ff */
[----:B------:R-:W-:Y:S01]  /*5e40*/  IMAD R7, R52, R48, R7 ;  /* 0x0000003034077224 */ /* 0x000fe200078e0207 */
[----:B------:R-:W-:Y:S01]  /*5e50*/  SHF.R.S32.HI R55, RZ, 0x18, R55 ;  /* 0x00000018ff377819 */ /* 0x000fe20000011437 */
[C---:B------:R-:W-:Y:S01]  /*5e60*/  IMAD R9, R46.reuse, R9, RZ ;  /* 0x000000092e097224 */ /* 0x040fe200078e02ff */
[----:B------:R-:W-:Y:S01]  /*5e70*/  SHF.R.S32.HI R52, RZ, 0x18, R56 ;  /* 0x00000018ff347819 */ /* 0x000fe20000011438 */
[C---:B------:R-:W-:Y:S01]  /*5e80*/  IMAD R10, R46.reuse, R10, RZ ;  /* 0x0000000a2e0a7224 */ /* 0x040fe200078e02ff */
[----:B------:R-:W-:Y:S01]  /*5e90*/  I2IP.S8.S32.SAT R93, R7, R3, RZ ;  /* 0x00000003075d7239 */ /* 0x000fe200000014ff */
[----:B------:R-:W-:Y:S01]  /*5ea0*/  IMAD R8, R49, R48, R8 ;  /* 0x0000003031087224 */ /* 0x000fe200078e0208 */
[----:B------:R-:W-:Y:S01]  /*5eb0*/  MOV R49, R77 ;  /* 0x0000004d00317202 */ /* 0x000fe20000000f00 */
[----:B------:R-:W-:Y:S01]  /*5ec0*/  IMAD R11, R46, R11, RZ ;  /* 0x0000000b2e0b7224 */ /* 0x000fe200078e02ff */
[----:B------:R-:W-:Y:S01]  /*5ed0*/  I2IP.S8.S32.SAT R92, R2, R0, R93 ;  /* 0x00000000025c7239 */ /* 0x000fe2000000145d */
[-C--:B------:R-:W-:Y:S01]  /*5ee0*/  IMAD R9, R50, R48.reuse, R9 ;  /* 0x0000003032097224 */ /* 0x080fe200078e0209 */
[----:B------:R-:W-:Y:S01]  /*5ef0*/  SHF.R.S32.HI R50, RZ, 0x18, R75 ;  /* 0x00000018ff327819 */ /* 0x000fe2000001144b */
[----:B------:R-:W-:Y:S01]  /*5f00*/  IMAD R10, R51, R48, R10 ;  /* 0x00000030330a7224 */ /* 0x000fe200078e020a */
[----:B------:R-:W-:Y:S01]  /*5f10*/  MOV R51, R71 ;  /* 0x0000004700337202 */ /* 0x000fe20000000f00 */
[----:B------:R-:W-:Y:S01]  /*5f20*/  IMAD R4, R46, R12, RZ ;  /* 0x0000000c2e047224 */ /* 0x000fe200078e02ff */
[----:B------:R-:W-:Y:S01]  /*5f30*/  SHF.L.U32 R73, R56, 0x8, RZ ;  /* 0x0000000838497819 */ /* 0x000fe200000006ff */
[-C--:B------:R-:W-:Y:S01]  /*5f40*/  IMAD R11, R53, R48.reuse, R11 ;  /* 0x00000030350b7224 */ /* 0x080fe200078e020b */
[----:B------:R-:W-:Y:S01]  /*5f50*/  SHF.R.S32.HI R53, RZ, 0x18, R69 ;  /* 0x00000018ff357819 */ /* 0x000fe20000011445 */
[C---:B------:R-:W-:Y:S01]  /*5f60*/  IMAD R5, R46.reuse, R13, RZ ;  /* 0x0000000d2e057224 */ /* 0x040fe200078e02ff */
[----:B------:R-:W-:Y:S01]  /*5f70*/  SHF.R.S32.HI R56, RZ, 0x18, R57 ;  /* 0x00000018ff387819 */ /* 0x000fe20000011439 */
[----:B------:R-:W-:Y:S01]  /*5f80*/  IMAD R4, R49, R48, R4 ;  /* 0x0000003031047224 */ /* 0x000fe200078e0204 */
[----:B------:R-:W-:Y:S01]  /*5f90*/  SHF.R.S32.HI R49, RZ, 0x18, R72 ;  /* 0x00000018ff317819 */ /* 0x000fe20000011448 */
[C---:B------:R-:W-:Y:S01]  /*5fa0*/  IMAD R6, R46.reuse, R14, RZ ;  /* 0x0000000e2e067224 */ /* 0x040fe200078e02ff */
[----:B------:R-:W-:Y:S01]  /*5fb0*/  I2IP.S8.S32.SAT R94, R11, R10, RZ ;  /* 0x0000000a0b5e7239 */ /* 0x000fe200000014ff */
[----:B------:R-:W-:Y:S01]  /*5fc0*/  IMAD R15, R46, R15, RZ ;  /* 0x0000000f2e0f7224 */ /* 0x000fe200078e02ff */
[----:B------:R-:W-:Y:S01]  /*5fd0*/  SHF.L.U32 R66, R57, 0x8, RZ ;  /* 0x0000000839427819 */ /* 0x000fe200000006ff */
[----:B------:R-:W-:Y:S01]  /*5fe0*/  IMAD R5, R50, R48, R5 ;  /* 0x0000003032057224 */ /* 0x000fe200078e0205 */
[----:B------:R-:W-:Y:S01]  /*5ff0*/  I2IP.S8.S32.SAT R93, R9, R8, R94 ;  /* 0x00000008095d7239 */ /* 0x000fe2000000145e */
[C---:B------:R-:W-:Y:S01]  /*6000*/  IMAD R12, R46.reuse, R16, RZ ;  /* 0x000000102e0c7224 */ /* 0x040fe200078e02ff */
[----:B------:R-:W-:Y:S01]  /*6010*/  SHF.R.S32.HI R50, RZ, 0x18, R70 ;  /* 0x00000018ff327819 */ /* 0x000fe20000011446 */
[----:B------:R-:W-:Y:S01]  /*6020*/  IMAD R6, R49, R48, R6 ;  /* 0x0000003031067224 */ /* 0x000fe200078e0206 */
[----:B------:R-:W-:Y:S01]  /*6030*/  MOV R49, R76 ;  /* 0x0000004c00317202 */ /* 0x000fe20000000f00 */
[----:B------:R-:W-:Y:S01]  /*6040*/  IMAD R13, R46, R17, RZ ;  /* 0x000000112e0d7224 */ /* 0x000fe200078e02ff */
[----:B------:R-:W-:Y:S01]  /*6050*/  SHF.R.S32.HI R57, RZ, 0x18, R58 ;  /* 0x00000018ff397819 */ /* 0x000fe2000001143a */
[----:B------:R-:W-:Y:S01]  /*6060*/  IMAD R15, R54, R48, R15 ;  /* 0x00000030360f7224 */ /* 0x000fe200078e020f */
[----:B------:R-:W-:Y:S01]  /*6070*/  SHF.L.U32 R63, R58, 0x8, RZ ;  /* 0x000000083a3f7819 */ /* 0x000fe200000006ff */
[C---:B------:R-:W-:Y:S01]  /*6080*/  IMAD R14, R46.reuse, R18, RZ ;  /* 0x000000122e0e7224 */ /* 0x040fe200078e02ff */
[----:B------:R-:W-:Y:S01]  /*6090*/  SHF.R.S32.HI R58, RZ, 0x18, R59 ;  /* 0x00000018ff3a7819 */ /* 0x000fe2000001143b */
[----:B------:R-:W-:Y:S01]  /*60a0*/  IMAD R12, R51, R48, R12 ;  /* 0x00000030330c7224 */ /* 0x000fe200078e020c */
[----:B------:R-:W-:Y:S01]  /*60b0*/  I2IP.S8.S32.SAT R94, R15, R6, RZ ;  /* 0x000000060f5e7239 */ /* 0x000fe200000014ff */
[----:B------:R-:W-:Y:S01]  /*60c0*/  IMAD R19, R46, R19, RZ ;  /* 0x000000132e137224 */ /* 0x000fe200078e02ff */
[----:B------:R-:W-:Y:S01]  /*60d0*/  SHF.R.S32.HI R51, RZ, 0x18, R73 ;  /* 0x00000018ff337819 */ /* 0x000fe20000011449 */
[----:B------:R-:W-:Y:S01]  /*60e0*/  IMAD R13, R50, R48, R13 ;  /* 0x00000030320d7224 */ /* 0x000fe200078e020d */
[----:B------:R-:W-:Y:S01]  /*60f0*/  I2IP.S8.S32.SAT R94, R5, R4, R94 ;  /* 0x00000004055e7239 */ /* 0x000fe2000000145e */
[C---:B------:R-:W-:Y:S01]  /*6100*/  IMAD R16, R46.reuse, R20, RZ ;  /* 0x000000142e107224 */ /* 0x040fe200078e02ff */
[----:B------:R-:W-:Y:S01]  /*6110*/  SHF.R.S32.HI R50, RZ, 0x18, R74 ;  /* 0x00000018ff327819 */ /* 0x000fe2000001144a */
[-C--:B------:R-:W-:Y:S01]  /*6120*/  IMAD R14, R53, R48.reuse, R14 ;  /* 0x00000030350e7224 */ /* 0x080fe200078e020e */
[----:B------:R-:W-:Y:S01]  /*6130*/  SHF.L.U32 R60, R59, 0x8, RZ ;  /* 0x000000083b3c7819 */ /* 0x000fe200000006ff */
[----:B------:R-:W-:Y:S01]  /*6140*/  IMAD R17, R46, R21, RZ ;  /* 0x000000152e117224 */ /* 0x000fe200078e02ff */
[----:B-1----:R-:W-:Y:S01]  /*6150*/  IADD3 R113, PT, PT, R44, 0x1, RZ ;  /* 0x000000012c717810 */ /* 0x002fe20007ffe0ff */
[----:B------:R-:W-:Y:S01]  /*6160*/  IMAD R19, R55, R48, R19 ;  /* 0x0000003037137224 */ /* 0x000fe200078e0213 */
[----:B------:R-:W-:Y:S01]  /*6170*/  SHF.R.S32.HI R53, RZ, 0x18, R60 ;  /* 0x00000018ff357819 */ /* 0x000fe2000001143c */
[C---:B------:R-:W-:Y:S02]  /*6180*/  IMAD R18, R46.reuse, R22, RZ ;  /* 0x000000162e127224 */ /* 0x040fe400078e02ff */
[----:B------:R-:W-:Y:S01]  /*6190*/  IMAD R16, R49, R48, R16 ;  /* 0x0000003031107224 */ /* 0x000fe200078e0210 */
[----:B------:R-:W-:Y:S01]  /*61a0*/  I2IP.S8.S32.SAT R95, R19, R14, RZ ;  /* 0x0000000e135f7239 */ /* 0x000fe200000014ff */
[----:B------:R-:W-:Y:S02]  /*61b0*/  IMAD R23, R46, R23, RZ ;  /* 0x000000172e177224 */ /* 0x000fe400078e02ff */
[----:B------:R-:W-:Y:S01]  /*61c0*/  IMAD R17, R50, R48, R17 ;  /* 0x0000003032117224 */ /* 0x000fe200078e0211 */
[----:B------:R-:W-:Y:S01]  /*61d0*/  I2IP.S8.S32.SAT R95, R13, R12, R95 ;  /* 0x0000000c0d5f7239 */ /* 0x000fe2000000145f */
[C---:B------:R-:W-:Y:S01]  /*61e0*/  IMAD R20, R46.reuse, R24, RZ ;  /* 0x000000182e147224 */ /* 0x040fe200078e02ff */
[----:B------:R-:W-:Y:S01]  /*61f0*/  SHF.R.S32.HI R50, RZ, 0x18, R67 ;  /* 0x00000018ff327819 */ /* 0x000fe20000011443 */
[-C--:B------:R-:W-:Y:S01]  /*6200*/  IMAD R18, R51, R48.reuse, R18 ;  /* 0x0000003033127224 */ /* 0x080fe200078e0212 */
[----:B------:R-:W-:Y:S01]  /*6210*/  SHF.R.S32.HI R51, RZ, 0x18, R66 ;  /* 0x00000018ff337819 */ /* 0x000fe20000011442 */
[----:B------:R-:W-:Y:S01]  /*6220*/  IMAD.MOV.U32 R49, RZ, RZ, R68 ;  /* 0x000000ffff317224 */ /* 0x000fe200078e0044 */
[----:B------:R1:W-:Y:S01]  /*6230*/  STS.128 [R105+UR43+0x1200], R92 ;  /* 0x0012005c69007988 */ /* 0x0003e20008000c2b */
[----:B------:R-:W-:Y:S02]  /*6240*/  IMAD R21, R46, R25, RZ ;  /* 0x000000192e157224 */ /* 0x000fe400078e02ff */
[----:B------:R-:W-:Y:S02]  /*6250*/  IMAD R23, R52, R48, R23 ;  /* 0x0000003034177224 */ /* 0x000fe400078e0217 */
[C---:B------:R-:W-:Y:S02]  /*6260*/  IMAD R22, R46.reuse, R26, RZ ;  /* 0x0000001a2e167224 */ /* 0x040fe400078e02ff */
[----:B------:R-:W-:Y:S01]  /*6270*/  IMAD R20, R49, R48, R20 ;  /* 0x0000003031147224 */ /* 0x000fe200078e0214 */
[----:B------:R-:W-:Y:S01]  /*6280*/  I2IP.S8.S32.SAT R116, R23, R18, RZ ;  /* 0x0000001217747239 */ /* 0x000fe200000014ff */
[----:B------:R-:W-:Y:S01]  /*6290*/  IMAD R27, R46, R27, RZ ;  /* 0x0000001b2e1b7224 */ /* 0x000fe200078e02ff */
[----:B------:R-:W-:Y:S01]  /*62a0*/  MOV R49, R65 ;  /* 0x0000004100317202 */ /* 0x000fe20000000f00 */
[----:B------:R-:W-:Y:S01]  /*62b0*/  IMAD R21, R50, R48, R21 ;  /* 0x0000003032157224 */ /* 0x000fe200078e0215 */
[----:B------:R-:W-:Y:S01]  /*62c0*/  I2IP.S8.S32.SAT R116, R17, R16, R116 ;  /* 0x0000001011747239 */ /* 0x000fe20000001474 */
[----:B------:R-:W-:Y:S01]  /*62d0*/  IMAD R24, R46, R28, RZ ;  /* 0x0000001c2e187224 */ /* 0x000fe200078e02ff */
[----:B------:R-:W-:Y:S01]  /*62e0*/  SHF.R.S32.HI R50, RZ, 0x18, R64 ;  /* 0x00000018ff327819 */ /* 0x000fe20000011440 */
[----:B------:R-:W-:Y:S01]  /*62f0*/  IMAD R22, R51, R48, R22 ;  /* 0x0000003033167224 */ /* 0x000fe200078e0216 */
[----:B------:R-:W-:Y:S01]  /*6300*/  MOV R51, R62 ;  /* 0x0000003e00337202 */ /* 0x000fe20000000f00 */
[-C--:B------:R-:W-:Y:S02]  /*6310*/  IMAD R27, R56, R48.reuse, R27 ;  /* 0x00000030381b7224 */ /* 0x080fe400078e021b */
[C---:B------:R-:W-:Y:S02]  /*6320*/  IMAD R25, R46.reuse, R29, RZ ;  /* 0x0000001d2e197224 */ /* 0x040fe400078e02ff */
[----:B------:R-:W-:Y:S01]  /*6330*/  IMAD R24, R49, R48, R24 ;  /* 0x0000003031187224 */ /* 0x000fe200078e0218 */
[----:B------:R-:W-:Y:S01]  /*6340*/  SHF.R.S32.HI R49, RZ, 0x18, R63 ;  /* 0x00000018ff317819 */ /* 0x000fe2000001143f */
[C---:B------:R-:W-:Y:S01]  /*6350*/  IMAD R26, R46.reuse, R30, RZ ;  /* 0x0000001e2e1a7224 */ /* 0x040fe200078e02ff */
[----:B------:R-:W-:Y:S01]  /*6360*/  I2IP.S8.S32.SAT R117, R27, R22, RZ ;  /* 0x000000161b757239 */ /* 0x000fe200000014ff */
[----:B------:R-:W-:Y:S02]  /*6370*/  IMAD R31, R46, R31, RZ ;  /* 0x0000001f2e1f7224 */ /* 0x000fe400078e02ff */
[----:B------:R-:W-:Y:S01]  /*6380*/  IMAD R25, R50, R48, R25 ;  /* 0x0000003032197224 */ /* 0x000fe200078e0219 */
[----:B------:R-:W-:Y:S01]  /*6390*/  SHF.R.S32.HI R50, RZ, 0x18, R61 ;  /* 0x00000018ff327819 */ /* 0x000fe2000001143d */
[C---:B------:R-:W-:Y:S01]  /*63a0*/  IMAD R28, R46.reuse, R32, RZ ;  /* 0x000000202e1c7224 */ /* 0x040fe200078e02ff */
[----:B------:R-:W-:Y:S01]  /*63b0*/  I2IP.S8.S32.SAT R117, R21, R20, R117 ;  /* 0x0000001415757239 */ /* 0x000fe20000001475 */
[-C--:B------:R-:W-:Y:S02]  /*63c0*/  IMAD R26, R49, R48.reuse, R26 ;  /* 0x00000030311a7224 */ /* 0x080fe400078e021a */
[C---:B------:R-:W-:Y:S02]  /*63d0*/  IMAD R29, R46.reuse, R33, RZ ;  /* 0x000000212e1d7224 */ /* 0x040fe400078e02ff */
[-C--:B------:R-:W-:Y:S02]  /*63e0*/  IMAD R31, R57, R48.reuse, R31 ;  /* 0x00000030391f7224 */ /* 0x080fe400078e021f */
[----:B------:R-:W-:Y:S02]  /*63f0*/  IMAD R28, R51, R48, R28 ;  /* 0x00000030331c7224 */ /* 0x000fe400078e021c */
[----:B------:R-:W-:Y:S01]  /*6400*/  IMAD R30, R46, R34, RZ ;  /* 0x000000222e1e7224 */ /* 0x000fe200078e02ff */
[----:B------:R-:W-:Y:S01]  /*6410*/  I2IP.S8.S32.SAT R115, R31, R26, RZ ;  /* 0x0000001a1f737239 */ /* 0x000fe200000014ff */
[----:B------:R-:W-:Y:S02]  /*6420*/  IMAD R29, R50, R48, R29 ;  /* 0x00000030321d7224 */ /* 0x000fe400078e021d */
[----:B------:R-:W-:Y:S01]  /*6430*/  IMAD R35, R46, R35, RZ ;  /* 0x000000232e237224 */ /* 0x000fe200078e02ff */
[----:B------:R-:W-:Y:S01]  /*6440*/  I2IP.S8.S32.SAT R118, R25, R24, R115 ;  /* 0x0000001819767239 */ /* 0x000fe20000001473 */
[-C--:B------:R-:W-:Y:S02]  /*6450*/  IMAD R30, R53, R48.reuse, R30 ;  /* 0x00000030351e7224 */ /* 0x080fe400078e021e */
[----:B------:R-:W-:Y:S05]  /*6460*/  IMAD R35, R58, R48, R35 ;  /* 0x000000303a237224 */ /* 0x000fea00078e0223 */
[----:B------:R-:W-:Y:S04]  /*6470*/  I2IP.S8.S32.SAT R120, R35, R30, RZ ;  /* 0x0000001e23787239 */ /* 0x000fe800000014ff */
[----:B------:R-:W-:Y:S05]  /*6480*/  I2IP.S8.S32.SAT R119, R29, R28, R120 ;  /* 0x0000001c1d777239 */ /* 0x000fea0000001478 */
[----:B------:R1:W-:Y:S01]  /*6490*/  STS.128 [R104+0x1010], R116 ;  /* 0x0010107468007388 */ /* 0x0003e20000000c00 */
[----:B------:R-:W-:Y:S01]  /*64a0*/  @!PT LDS RZ, [RZ] ;  /* 0x00000000fffff984 */ /* 0x000fe20000000800 */
[----:B------:R-:W-:Y:S01]  /*64b0*/  @!PT LDS RZ, [RZ] ;  /* 0x00000000fffff984 */ /* 0x000fe20000000800 */
[----:B------:R-:W-:Y:S01]  /*64c0*/  @!PT LDS RZ, [RZ] ;  /* 0x00000000fffff984 */ /* 0x000fe20000000800 */
[----:B------:R-:W-:Y:S01]  /*64d0*/  @!PT LDS RZ, [RZ] ;  /* 0x00000000fffff984 */ /* 0x000fe20000000800 */
[----:B------:R3:W-:Y:S07]  /*64e0*/  MEMBAR.ALL.CTA ;  /* 0x0000000000007992 */ /* 0x0007ee0000008000 */
[----:B---3--:R-:W3:Y:S02]  /*64f0*/  FENCE.VIEW.ASYNC.S ;  /* 0x00000000000073c6 */ /* 0x008ee40000000000 */
[----:B---3--:R-:W-:Y:S06]  /*6500*/  BAR.SYNC.DEFER_BLOCKING 0x1, 0x80 ;  /* 0x0042000000007b1d */ /* 0x008fec0000010000 */
[----:B------:R-:W-:Y:S05]  /*6510*/  @P0 BRA `(.L_x_110) ;  /* 0x0000000000340947 */ /* 0x000fea0003800000 */
[----:B------:R-:W-:Y:S01]  /*6520*/  UIADD3 UR12, UPT, UPT, UR43, 0x1200, URZ ;  /* 0x000012002b0c7890 */ /* 0x000fe2000fffe0ff */
[----:B------:R-:W-:Y:S01]  /*6530*/  R2UR UR9, R98 ;  /* 0x00000000620972ca */ /* 0x000fe200000e0000 */
[----:B------:R-:W-:Y:S01]  /*6540*/  UIADD3 UR10, UP0, UPT, UR46, 0x680, URZ ;  /* 0x000006802e0a7890 */ /* 0x000fe2000ff1e0ff */
[----:B------:R-:W-:Y:S01]  /*6550*/  R2UR UR8, R97 ;  /* 0x00000000610872ca */ /* 0x000fe200000e0000 */
[----:B------:R-:W-:Y:S02]  /*6560*/  UMOV UR7, UR36 ;  /* 0x0000002400077c82 */ /* 0x000fe40008000000 */
[----:B------:R-:W-:Y:S01]  /*6570*/  IMAD.U32 R111, RZ, RZ, UR12 ;  /* 0x0000000cff6f7e24 */ /* 0x000fe2000f8e00ff */
[----:B------:R-:W-:Y:S04]  /*6580*/  UIADD3.X UR11, UPT, UPT, URZ, UR47, URZ, UP0, !UPT ;  /* 0x0000002fff0b7290 */ /* 0x000fe800087fe4ff */
[----:B------:R-:W-:Y:S03]  /*6590*/  R2UR UR4, R111 ;  /* 0x000000006f0472ca */ /* 0x000fe600000e0000 */
[----:B------:R-:W-:Y:S02]  /*65a0*/  USHF.L.U32 UR5, UR9, 0x6, URZ ;  /* 0x0000000609057899 */ /* 0x000fe400080006ff */
[----:B------:R-:W-:Y:S09]  /*65b0*/  USHF.L.U32 UR6, UR8, 0x6, URZ ;  /* 0x0000000608067899 */ /* 0x000ff200080006ff */
[----:B------:R3:W-:Y:S01]  /*65c0*/  UTMASTG.3D [UR4], [UR10] ;  /* 0x000000040a0073b5 */ /* 0x0007e20008010000 */
[----:B------:R0:W-:Y:S01]  /*65d0*/  UTMACMDFLUSH ;  /* 0x00000000000079b7 */ /* 0x0001e20000000000 */
[----:B---3--:R-:W-:Y:S04]  /*65e0*/  DEPBAR.LE SB0, 0x0 ;  /* 0x000080000000791a */ /* 0x008fe80000000000 */
.L_x_110:
[----:B------:R-:W-:Y:S05]  /*65f0*/  BSYNC.RECONVERGENT B0 ;  /* 0x0000000000007941 */ /* 0x000fea0003800200 */
.L_x_109:
[----:B------:R-:W-:Y:S01]  /*6600*/  BAR.SYNC.DEFER_BLOCKING 0x1, 0x80 ;  /* 0x0042000000007b1d */ /* 0x000fe20000010000 */
[----:B------:R-:W-:Y:S01]  /*6610*/  ISETP.NE.AND P2, PT, R112, RZ, PT ;  /* 0x000000ff7000720c */ /* 0x000fe20003f45270 */
[----:B------:R-:W-:Y:S01]  /*6620*/  IMAD.IADD R98, R43, 0x1, R81 ;  /* 0x000000012b627824 */ /* 0x000fe200078e0251 */
[----:B------:R-:W-:Y:S01]  /*6630*/  ISETP.NE.AND P0, PT, R114, 0x2, PT ;  /* 0x000000027200780c */ /* 0x000fe20003f05270 */
[----:B------:R-:W-:Y:S01]  /*6640*/  IMAD.IADD R97, R45, 0x1, R96 ;  /* 0x000000012d617824 */ /* 0x000fe200078e0260 */
[----:B------:R-:W-:Y:S02]  /*6650*/  ISETP.NE.AND P1, PT, R113, 0x4, PT ;  /* 0x000000047100780c */ /* 0x000fe40003f25270 */
[----:B------:R-:W-:Y:S02]  /*6660*/  SEL R0, RZ, 0x1, P0 ;  /* 0x00000001ff007807 */ /* 0x000fe40000000000 */
[----:B------:R-:W-:Y:S02]  /*6670*/  SEL R3, RZ, 0x1, P1 ;  /* 0x00000001ff037807 */ /* 0x000fe40000800000 */
[----:B------:R-:W-:Y:S02]  /*6680*/  LOP3.LUT R109, R109, R0, RZ, 0x3c, !PT ;  /* 0x000000006d6d7212 */ /* 0x000fe400078e3cff */
[----:B------:R-:W-:Y:S02]  /*6690*/  LOP3.LUT R110, R110, R3, RZ, 0x3c, !PT ;  /* 0x000000036e6e7212 */ /* 0x000fe400078e3cff */
[----:B------:R-:W-:Y:S02]  /*66a0*/  @P2 R2UR UR36, R107 ;  /* 0x000000006b2422ca */ /* 0x000fe400000e0000 */
[----:B------:R-:W-:Y:S02]  /*66b0*/  SEL R114, R114, RZ, P0 ;  /* 0x000000ff72727207 */ /* 0x000fe40000000000 */
[----:B------:R-:W-:Y:S01]  /*66c0*/  SEL R44, R113, RZ, P1 ;  /* 0x000000ff712c7207 */ /* 0x000fe20000800000 */
[----:B------:R-:W-:Y:S10]  /*66d0*/  @P2 BRA `(.L_x_111) ;  /* 0xffffffe400842947 */ /* 0x000ff4000383ffff */
[----:B------:R-:W-:Y:S05]  /*66e0*/  EXIT ;  /* 0x000000000000794d */ /* 0x000fea0003800000 */
.L_x_24:
[----:B--2---:R2:W4:Y:S02]  /*66f0*/  SYNCS.PHASECHK.TRANS64.TRYWAIT P0, [R3+URZ+0xc0], R2 ;  /* 0x0000c002030075a7 */ /* 0x00452400080011ff */
[----:B----4-:R-:W-:Y:S05]  /*6700*/  @!P0 NANOSLEEP.SYNCS 0x989680 ;  /* 0x009896800000895d */ /* 0x010fea0003900000 */
[----:B------:R-:W4:Y:S02]  /*6710*/  @!P0 SYNCS.PHASECHK.TRANS64 P0, [R3+URZ+0xc0], R2 ;  /* 0x0000c002030085a7 */ /* 0x000f2400080010ff */
[----:B----4-:R-:W-:Y:S05]  /*6720*/  @!P0 BRA `(.L_x_24) ;  /* 0xfffffffc00f08947 */ /* 0x010fea000383ffff */
[----:B------:R-:W-:Y:S05]  /*6730*/  BRA `(.L_x_112) ;  /* 0xffffffb000147947 */ /* 0x000fea000383ffff */
.L_x_27:
[----:B-1----:R-:W-:-:S07]  /*6740*/  MOV R2, UR33 ;  /* 0x0000002100027c02 */ /* 0x002fce0008000f00 */
.L_x_113:
[----:B-1----:R1:W2:Y:S02]  /*6750*/  SYNCS.PHASECHK.TRANS64.TRYWAIT P0, [R2+URZ+0x18], R5 ;  /* 0x00001805020075a7 */ /* 0x0022a400080011ff */
[----:B--2---:R-:W-:Y:S05]  /*6760*/  @!P0 NANOSLEEP.SYNCS 0x989680 ;  /* 0x009896800000895d */ /* 0x004fea0003900000 */
[----:B------:R-:W2:Y:S02]  /*6770*/  @!P0 SYNCS.PHASECHK.TRANS64 P0, [R2+URZ+0x18], R5 ;  /* 0x00001805020085a7 */ /* 0x000ea400080010ff */
[----:B--2---:R-:W-:Y:S05]  /*6780*/  @!P0 BRA `(.L_x_113) ;  /* 0xfffffffc00f08947 */ /* 0x004fea000383ffff */
[----:B------:R-:W-:Y:S05]  /*6790*/  BRA `(.L_x_26) ;  /* 0xffffffb0007c7947 */ /* 0x000fea000383ffff */
.L_x_34:
[----:B-1----:R-:W-:-:S07]  /*67a0*/  MOV R2, UR17 ;  /* 0x0000001100027c02 */ /* 0x002fce0008000f00 */
.L_x_114:
[----:B-1----:R1:W2:Y:S02]  /*67b0*/  SYNCS.PHASECHK.TRANS64.TRYWAIT P0, [R2+URZ+0x18], R5 ;  /* 0x00001805020075a7 */ /* 0x0022a400080011ff */
[----:B--2---:R-:W-:Y:S05]  /*67c0*/  @!P0 NANOSLEEP.SYNCS 0x989680 ;  /* 0x009896800000895d */ /* 0x004fea0003900000 */
[----:B------:R-:W2:Y:S02]  /*67d0*/  @!P0 SYNCS.PHASECHK.TRANS64 P0, [R2+URZ+0x18], R5 ;  /* 0x00001805020085a7 */ /* 0x000ea400080010ff */
[----:B--2---:R-:W-:Y:S05]  /*67e0*/  @!P0 BRA `(.L_x_114) ;  /* 0xfffffffc00f08947 */ /* 0x004fea000383ffff */
[----:B------:R-:W-:Y:S05]  /*67f0*/  BRA `(.L_x_33) ;  /* 0xffffffb400387947 */ /* 0x000fea000383ffff */
.L_x_39:
[----:B-1----:R1:W2:Y:S02]  /*6800*/  SYNCS.PHASECHK.TRANS64.TRYWAIT P0, [R2+URZ+0x50], R3 ;  /* 0x00005003020075a7 */ /* 0x0022a400080011ff */
[----:B--2---:R-:W-:Y:S05]  /*6810*/  @!P0 NANOSLEEP.SYNCS 0x989680 ;  /* 0x009896800000895d */ /* 0x004fea0003900000 */
[----:B------:R-:W2:Y:S02]  /*6820*/  @!P0 SYNCS.PHASECHK.TRANS64 P0, [R2+URZ+0x50], R3 ;  /* 0x00005003020085a7 */ /* 0x000ea400080010ff */
[----:B--2---:R-:W-:Y:S05]  /*6830*/  @!P0 BRA `(.L_x_39) ;  /* 0xfffffffc00f08947 */ /* 0x004fea000383ffff */
[----:B------:R-:W-:Y:S05]  /*6840*/  BRA `(.L_x_115) ;  /* 0xffffffb400dc7947 */ /* 0x000fea000383ffff */
.L_x_43:
[----:B---3--:R-:W-:-:S07]  /*6850*/  MOV R0, UR5 ;  /* 0x0000000500007c02 */ /* 0x008fce0008000f00 */
.L_x_116:
[----:B-1----:R1:W2:Y:S02]  /*6860*/  SYNCS.PHASECHK.TRANS64.TRYWAIT P0, [R0+URZ], R3 ;  /* 0x00000003000075a7 */ /* 0x0022a400080011ff */
[----:B--2---:R-:W-:Y:S05]  /*6870*/  @!P0 NANOSLEEP.SYNCS 0x989680 ;  /* 0x009896800000895d */ /* 0x004fea0003900000 */
[----:B------:R-:W2:Y:S02]  /*6880*/  @!P0 SYNCS.PHASECHK.TRANS64 P0, [R0+URZ], R3 ;  /* 0x00000003000085a7 */ /* 0x000ea400080010ff */
[----:B--2---:R-:W-:Y:S05]  /*6890*/  @!P0 BRA `(.L_x_116) ;  /* 0xfffffffc00f08947 */ /* 0x004fea000383ffff */
[----:B------:R-:W-:Y:S05]  /*68a0*/  BRA `(.L_x_117) ;  /* 0xffffffbc004c7947 */ /* 0x000fea000383ffff */
.L_x_44:
[----:B---3--:R-:W-:-:S07]  /*68b0*/  MOV R0, UR5 ;  /* 0x0000000500007c02 */ /* 0x008fce0008000f00 */
.L_x_118:
[----:B-1----:R1:W2:Y:S02]  /*68c0*/  SYNCS.PHASECHK.TRANS64.TRYWAIT P0, [R0+URZ], R3 ;  /* 0x00000003000075a7 */ /* 0x0022a400080011ff */
[----:B--2---:R-:W-:Y:S05]  /*68d0*/  @!P0 NANOSLEEP.SYNCS 0x989680 ;  /* 0x009896800000895d */ /* 0x004fea0003900000 */
[----:B------:R-:W2:Y:S02]  /*68e0*/  @!P0 SYNCS.PHASECHK.TRANS64 P0, [R0+URZ], R3 ;  /* 0x00000003000085a7 */ /* 0x000ea400080010ff */
[----:B--2---:R-:W-:Y:S05]  /*68f0*/  @!P0 BRA `(.L_x_118) ;  /* 0xfffffffc00f08947 */ /* 0x004fea000383ffff */
[----:B------:R-:W-:Y:S05]  /*6900*/  BRA `(.L_x_119) ;  /* 0xffffffbc00587947 */ /* 0x000fea000383ffff */
.L_x_47:
[----:B-1----:R1:W2:Y:S02]  /*6910*/  SYNCS.PHASECHK.TRANS64.TRYWAIT P0, [R0+URZ+0xb0], R5 ;  /* 0x0000b005000075a7 */ /* 0x0022a400080011ff */
[----:B--2---:R-:W-:Y:S05]  /*6920*/  @!P0 NANOSLEEP.SYNCS 0x989680 ;  /* 0x009896800000895d */ /* 0x004fea0003900000 */
[----:B------:R-:W2:Y:S02]  /*6930*/  @!P0 SYNCS.PHASECHK.TRANS64 P0, [R0+URZ+0xb0], R5 ;  /* 0x0000b005000085a7 */ /* 0x000ea400080010ff */
[----:B--2---:R-:W-:Y:S05]  /*6940*/  @!P0 BRA `(.L_x_47) ;  /* 0xfffffffc00f08947 */ /* 0x004fea000383ffff */
[----:B------:R-:W-:Y:S05]  /*6950*/  BRA `(.L_x_120) ;  /* 0xffffffbc00b87947 */ /* 0x000fea000383ffff */
.L_x_48:
[----:B------:R-:W-:-:S07]  /*6960*/  MOV R0, UR5 ;  /* 0x0000000500007c02 */ /* 0x000fce0008000f00 */
.L_x_121:
[----:B-1----:R1:W2:Y:S02]  /*6970*/  SYNCS.PHASECHK.TRANS64.TRYWAIT P0, [R0+URZ+0x60], R7 ;  /* 0x00006007000075a7 */ /* 0x0022a400080011ff */
[----:B--2---:R-:W-:Y:S05]  /*6980*/  @!P0 NANOSLEEP.SYNCS 0x989680 ;  /* 0x009896800000895d */ /* 0x004fea0003900000 */
[----:B------:R-:W2:Y:S02]  /*6990*/  @!P0 SYNCS.PHASECHK.TRANS64 P0, [R0+URZ+0x60], R7 ;  /* 0x00006007000085a7 */ /* 0x000ea400080010ff */
[----:B--2---:R-:W-:Y:S05]  /*69a0*/  @!P0 BRA `(.L_x_121) ;  /* 0xfffffffc00f08947 */ /* 0x004fea000383ffff */
[----:B------:R-:W-:Y:S05]  /*69b0*/  BRA `(.L_x_122) ;  /* 0xffffffbc00c87947 */ /* 0x000fea000383ffff */
.L_x_49:
[----:B-1----:R1:W2:Y:S02]  /*69c0*/  SYNCS.PHASECHK.TRANS64.TRYWAIT P1, [R0+URZ+0x50], R5 ;  /* 0x00005005000075a7 */ /* 0x0022a400080211ff */
[----:B--2---:R-:W-:Y:S05]  /*69d0*/  @!P1 NANOSLEEP.SYNCS 0x989680 ;  /* 0x009896800000995d */ /* 0x004fea0003900000 */
[----:B------:R-:W2:Y:S02]  /*69e0*/  @!P1 SYNCS.PHASECHK.TRANS64 P1, [R0+URZ+0x50], R5 ;  /* 0x00005005000095a7 */ /* 0x000ea400080210ff */
[----:B--2---:R-:W-:Y:S05]  /*69f0*/  @!P1 BRA `(.L_x_49) ;  /* 0xfffffffc00f09947 */ /* 0x004fea000383ffff */
[----:B------:R-:W-:Y:S05]  /*6a00*/  BRA `(.L_x_123) ;  /* 0xffffffbc00f87947 */ /* 0x000fea000383ffff */
.L_x_52:
[----:B------:R-:W-:-:S07]  /*6a10*/  MOV R0, UR5 ;  /* 0x0000000500007c02 */ /* 0x000fce0008000f00 */
.L_x_124:
[----:B-1----:R1:W2:Y:S02]  /*6a20*/  SYNCS.PHASECHK.TRANS64.TRYWAIT P0, [R0+URZ+0x60], R3 ;  /* 0x00006003000075a7 */ /* 0x0022a400080011ff */
[----:B--2---:R-:W-:Y:S05]  /*6a30*/  @!P0 NANOSLEEP.SYNCS 0x989680 ;  /* 0x009896800000895d */ /* 0x004fea0003900000 */
[----:B------:R-:W2:Y:S02]  /*6a40*/  @!P0 SYNCS.PHASECHK.TRANS64 P0, [R0+URZ+0x60], R3 ;  /* 0x00006003000085a7 */ /* 0x000ea400080010ff */
[----:B--2---:R-:W-:Y:S05]  /*6a50*/  @!P0 BRA `(.L_x_124) ;  /* 0xfffffffc00f08947 */ /* 0x004fea000383ffff */
[----:B------:R-:W-:Y:S05]  /*6a60*/  BRA `(.L_x_51) ;  /* 0xffffffc0004c7947 */ /* 0x000fea000383ffff */
.L_x_61:
[----:B-1----:R-:W-:-:S04]  /*6a70*/  MOV R4, UR6 ;  /* 0x0000000600047c02 */ /* 0x002fc80008000f00 */
[----:B------:R1:W2:Y:S03]  /*6a80*/  SYNCS.PHASECHK.TRANS64.TRYWAIT P0, [R4+URZ+0x8], R5 ;  /* 0x00000805040075a7 */ /* 0x0002a600080011ff */
[----:B--2---:R-:W-:Y:S05]  /*6a90*/  @!P0 NANOSLEEP.SYNCS 0x989680 ;  /* 0x009896800000895d */ /* 0x004fea0003900000 */
[----:B------:R-:W2:Y:S02]  /*6aa0*/  @!P0 SYNCS.PHASECHK.TRANS64 P0, [R4+URZ+0x8], R5 ;  /* 0x00000805040085a7 */ /* 0x000ea400080010ff */
[----:B--2---:R-:W-:Y:S05]  /*6ab0*/  @!P0 BRA `(.L_x_61) ;  /* 0xfffffffc00ec8947 */ /* 0x004fea000383ffff */
[----:B------:R-:W-:Y:S05]  /*6ac0*/  BRA `(.L_x_60) ;  /* 0xffffffc400007947 */ /* 0x000fea000383ffff */
.L_x_63:
[----:B------:R-:W-:Y:S01]  /*6ad0*/  BSSY B0, `(.L_x_125) ;  /* 0x0000006000007945 */ /* 0x000fe20003800000 */
[----:B------:R-:W-:-:S07]  /*6ae0*/  MOV R15, 0xffffffff ;  /* 0xffffffff000f7802 */ /* 0x000fce0000000f00 */
[----:B-1---5:R-:W-:Y:S05]  /*6af0*/  WARPSYNC.COLLECTIVE R15, `(.L_x_126) ;  /* 0x000000000f0c7348 */ /* 0x022fea0003c00000 */
[----:B------:R-:W-:Y:S02]  /*6b00*/  ELECT P6, UR79, PT ;  /* 0x00000000004f782f */ /* 0x000fe400038c0000 */
[----:B------:R-:W-:Y:S01]  /*6b10*/  MOV R14, UR79 ;  /* 0x0000004f000e7c02 */ /* 0x000fe20008000f00 */
[----:B-1---5:R-:W-:Y:S10]  /*6b20*/  ENDCOLLECTIVE ;  /* 0x000000000000791b */ /* 0x022ff40003800000 */
.L_x_126:
[----:B------:R-:W-:Y:S05]  /*6b30*/  BSYNC B0 ;  /* 0x0000000000007941 */ /* 0x000fea0003800000 */
.L_x_125:
[----:B------:R-:W-:Y:S05]  /*6b40*/  BRA `(.L_x_127) ;  /* 0xffffffc400307947 */ /* 0x000fea000383ffff */
.L_x_65:
[----:B-1----:R-:W-:-:S04]  /*6b50*/  MOV R2, UR6 ;  /* 0x0000000600027c02 */ /* 0x002fc80008000f00 */
[----:B------:R1:W2:Y:S03]  /*6b60*/  SYNCS.PHASECHK.TRANS64.TRYWAIT P0, [R2+URZ+0x8], R3 ;  /* 0x00000803020075a7 */ /* 0x0002a600080011ff */
[----:B--2---:R-:W-:Y:S05]  /*6b70*/  @!P0 NANOSLEEP.SYNCS 0x989680 ;  /* 0x009896800000895d */ /* 0x004fea0003900000 */
[----:B------:R-:W2:Y:S02]  /*6b80*/  @!P0 SYNCS.PHASECHK.TRANS64 P0, [R2+URZ+0x8], R3 ;  /* 0x00000803020085a7 */ /* 0x000ea400080010ff */
[----:B--2---:R-:W-:Y:S05]  /*6b90*/  @!P0 BRA `(.L_x_65) ;  /* 0xfffffffc00ec8947 */ /* 0x004fea000383ffff */
[----:B------:R-:W-:Y:S05]  /*6ba0*/  BRA `(.L_x_64) ;  /* 0xffffffc400347947 */ /* 0x000fea000383ffff */
.L_x_66:
[----:B-1----:R1:W2:Y:S02]  /*6bb0*/  SYNCS.PHASECHK.TRANS64.TRYWAIT P0, [R0+URZ+0x50], R5 ;  /* 0x00005005000075a7 */ /* 0x0022a400080011ff */
[----:B--2---:R-:W-:Y:S05]  /*6bc0*/  @!P0 NANOSLEEP.SYNCS 0x989680 ;  /* 0x009896800000895d */ /* 0x004fea0003900000 */
[----:B------:R-:W2:Y:S02]  /*6bd0*/  @!P0 SYNCS.PHASECHK.TRANS64 P0, [R0+URZ+0x50], R5 ;  /* 0x00005005000085a7 */ /* 0x000ea400080010ff */
[----:B--2---:R-:W-:Y:S05]  /*6be0*/  @!P0 BRA `(.L_x_66) ;  /* 0xfffffffc00f08947 */ /* 0x004fea000383ffff */
[----:B------:R-:W-:Y:S05]  /*6bf0*/  BRA `(.L_x_128) ;  /* 0xffffffc800087947 */ /* 0x000fea000383ffff */
.L_x_68:
[----:B------:R-:W-:-:S07]  /*6c00*/  MOV R0, UR11 ;  /* 0x0000000b00007c02 */ /* 0x000fce0008000f00 */
.L_x_129:
[----:B-1----:R1:W2:Y:S02]  /*6c10*/  SYNCS.PHASECHK.TRANS64.TRYWAIT P0, [R0+URZ+0x90], R5 ;  /* 0x00009005000075a7 */ /* 0x0022a400080011ff */
[----:B--2---:R-:W-:Y:S05]  /*6c20*/  @!P0 NANOSLEEP.SYNCS 0x989680 ;  /* 0x009896800000895d */ /* 0x004fea0003900000 */
[----:B------:R-:W2:Y:S02]  /*6c30*/  @!P0 SYNCS.PHASECHK.TRANS64 P0, [R0+URZ+0x90], R5 ;  /* 0x00009005000085a7 */ /* 0x000ea400080010ff */
[----:B--2---:R-:W-:Y:S05]  /*6c40*/  @!P0 BRA `(.L_x_129) ;  /* 0xfffffffc00f08947 */ /* 0x004fea000383ffff */
[----:B------:R-:W-:Y:S05]  /*6c50*/  BRA `(.L_x_130) ;  /* 0xffffffc800507947 */ /* 0x000fea000383ffff */
.L_x_71:
[----:B------:R-:W-:Y:S07]  /*6c60*/  MOV R0, UR9 ;  /* 0x0000000900007c02 */ /* 0x000fee0008000f00 */
.L_x_131:
[----:B-1----:R1:W2:Y:S02]  /*6c70*/  SYNCS.PHASECHK.TRANS64.TRYWAIT P0, [R0+URZ], R5 ;  /* 0x00000005000075a7 */ /* 0x0022a400080011ff */
[----:B--2---:R-:W-:Y:S05]  /*6c80*/  @!P0 NANOSLEEP.SYNCS 0x989680 ;  /* 0x009896800000895d */ /* 0x004fea0003900000 */
[----:B------:R-:W2:Y:S02]  /*6c90*/  @!P0 SYNCS.PHASECHK.TRANS64 P0, [R0+URZ], R5 ;  /* 0x00000005000085a7 */ /* 0x000ea400080010ff */
[----:B--2---:R-:W-:Y:S05]  /*6ca0*/  @!P0 BRA `(.L_x_131) ;  /* 0xfffffffc00f08947 */ /* 0x004fea000383ffff */
[----:B------:R-:W-:Y:S05]  /*6cb0*/  BRA `(.L_x_70) ;  /* 0xffffffc800687947 */ /* 0x000fea000383ffff */
.L_x_75:
[----:B-1----:R-:W-:-:S07]  /*6cc0*/  MOV R0, UR7 ;  /* 0x0000000700007c02 */ /* 0x002fce0008000f00 */
.L_x_132:
[----:B-1----:R1:W2:Y:S02]  /*6cd0*/  SYNCS.PHASECHK.TRANS64.TRYWAIT P0, [R0+URZ], R3 ;  /* 0x00000003000075a7 */ /* 0x0022a400080011ff */
[----:B--2---:R-:W-:Y:S05]  /*6ce0*/  @!P0 NANOSLEEP.SYNCS 0x989680 ;  /* 0x009896800000895d */ /* 0x004fea0003900000 */
[----:B------:R-:W2:Y:S02]  /*6cf0*/  @!P0 SYNCS.PHASECHK.TRANS64 P0, [R0+URZ], R3 ;  /* 0x00000003000085a7 */ /* 0x000ea400080010ff */
[----:B--2---:R-:W-:Y:S05]  /*6d00*/  @!P0 BRA `(.L_x_132) ;  /* 0xfffffffc00f08947 */ /* 0x004fea000383ffff */
[----:B------:R-:W-:Y:S05]  /*6d10*/  BRA `(.L_x_133) ;  /* 0xffffffcc00207947 */ /* 0x000fea000383ffff */
.L_x_76:
[----:B------:R-:W-:-:S07]  /*6d20*/  MOV R0, UR7 ;  /* 0x0000000700007c02 */ /* 0x000fce0008000f00 */
.L_x_134:
[----:B-1----:R1:W2:Y:S02]  /*6d30*/  SYNCS.PHASECHK.TRANS64.TRYWAIT P0, [R0+URZ], R3 ;  /* 0x00000003000075a7 */ /* 0x0022a400080011ff */
[----:B--2---:R-:W-:Y:S05]  /*6d40*/  @!P0 NANOSLEEP.SYNCS 0x989680 ;  /* 0x009896800000895d */ /* 0x004fea0003900000 */
[----:B------:R-:W2:Y:S02]  /*6d50*/  @!P0 SYNCS.PHASECHK.TRANS64 P0, [R0+URZ], R3 ;  /* 0x00000003000085a7 */ /* 0x000ea400080010ff */
[----:B--2---:R-:W-:Y:S05]  /*6d60*/  @!P0 BRA `(.L_x_134) ;  /* 0xfffffffc00f08947 */ /* 0x004fea000383ffff */
[----:B------:R-:W-:Y:S05]  /*6d70*/  BRA `(.L_x_135) ;  /* 0xffffffcc002c7947 */ /* 0x000fea000383ffff */
.L_x_77:
[----:B------:R-:W-:-:S07]  /*6d80*/  MOV R0, UR7 ;  /* 0x0000000700007c02 */ /* 0x000fce0008000f00 */
.L_x_136:
[----:B-1----:R1:W2:Y:S02]  /*6d90*/  SYNCS.PHASECHK.TRANS64.TRYWAIT P0, [R0+URZ], R3 ;  /* 0x00000003000075a7 */ /* 0x0022a400080011ff */
[----:B--2---:R-:W-:Y:S05]  /*6da0*/  @!P0 NANOSLEEP.SYNCS 0x989680 ;  /* 0x009896800000895d */ /* 0x004fea0003900000 */
[----:B------:R-:W2:Y:S02]  /*6db0*/  @!P0 SYNCS.PHASECHK.TRANS64 P0, [R0+URZ], R3 ;  /* 0x00000003000085a7 */ /* 0x000ea400080010ff */
[----:B--2---:R-:W-:Y:S05]  /*6dc0*/  @!P0 BRA `(.L_x_136) ;  /* 0xfffffffc00f08947 */ /* 0x004fea000383ffff */
[----:B------:R-:W-:Y:S05]  /*6dd0*/  BRA `(.L_x_137) ;  /* 0xffffffcc00387947 */ /* 0x000fea000383ffff */
.L_x_80:
[----:B------:R-:W-:-:S07]  /*6de0*/  MOV R0, UR8 ;  /* 0x0000000800007c02 */ /* 0x000fce0008000f00 */
.L_x_138:
[----:B-1----:R1:W2:Y:S02]  /*6df0*/  SYNCS.PHASECHK.TRANS64.TRYWAIT P1, [R0+URZ+0xd0], R3 ;  /* 0x0000d003000075a7 */ /* 0x0022a400080211ff */
[----:B--2---:R-:W-:Y:S05]  /*6e00*/  @!P1 NANOSLEEP.SYNCS 0x989680 ;  /* 0x009896800000995d */ /* 0x004fea0003900000 */
[----:B------:R-:W2:Y:S02]  /*6e10*/  @!P1 SYNCS.PHASECHK.TRANS64 P1, [R0+URZ+0xd0], R3 ;  /* 0x0000d003000095a7 */ /* 0x000ea400080210ff */
[----:B--2---:R-:W-:Y:S05]  /*6e20*/  @!P1 BRA `(.L_x_138) ;  /* 0xfffffffc00f09947 */ /* 0x004fea000383ffff */
[----:B------:R-:W-:Y:S05]  /*6e30*/  BRA `(.L_x_139) ;  /* 0xffffffcc00847947 */ /* 0x000fea000383ffff */
.L_x_85:
[----:B--2---:R2:W4:Y:S02]  /*6e40*/  SYNCS.PHASECHK.TRANS64.TRYWAIT P0, [R0+URZ+0x50], R3 ;  /* 0x00005003000075a7 */ /* 0x00452400080011ff */
[----:B----4-:R-:W-:Y:S05]  /*6e50*/  @!P0 NANOSLEEP.SYNCS 0x989680 ;  /* 0x009896800000895d */ /* 0x010fea0003900000 */
[----:B------:R-:W4:Y:S02]  /*6e60*/  @!P0 SYNCS.PHASECHK.TRANS64 P0, [R0+URZ+0x50], R3 ;  /* 0x00005003000085a7 */ /* 0x000f2400080010ff */
[----:B----4-:R-:W-:Y:S05]  /*6e70*/  @!P0 BRA `(.L_x_85) ;  /* 0xfffffffc00f08947 */ /* 0x010fea000383ffff */
[----:B------:R-:W-:Y:S05]  /*6e80*/  BRA `(.L_x_140) ;  /* 0xffffffd000887947 */ /* 0x000fea000383ffff */
.L_x_88:
[----:B------:R-:W-:Y:S07]  /*6e90*/  MOV R0, UR6 ;  /* 0x0000000600007c02 */ /* 0x000fee0008000f00 */
.L_x_141:
[----:B--2---:R2:W4:Y:S02]  /*6ea0*/  SYNCS.PHASECHK.TRANS64.TRYWAIT P0, [R0+URZ+0x48], R3 ;  /* 0x00004803000075a7 */ /* 0x00452400080011ff */
[----:B----4-:R-:W-:Y:S05]  /*6eb0*/  @!P0 NANOSLEEP.SYNCS 0x989680 ;  /* 0x009896800000895d */ /* 0x010fea0003900000 */
[----:B------:R-:W4:Y:S02]  /*6ec0*/  @!P0 SYNCS.PHASECHK.TRANS64 P0, [R0+URZ+0x48], R3 ;  /* 0x00004803000085a7 */ /* 0x000f2400080010ff */
[----:B----4-:R-:W-:Y:S05]  /*6ed0*/  @!P0 BRA `(.L_x_141) ;  /* 0xfffffffc00f08947 */ /* 0x010fea000383ffff */
[----:B------:R-:W-:Y:S05]  /*6ee0*/  BRA `(.L_x_87) ;  /* 0xffffffd400747947 */ /* 0x000fea000383ffff */
.L_x_91:
[----:B------:R-:W-:Y:S07]  /*6ef0*/  MOV R3, UR6 ;  /* 0x0000000600037c02 */ /* 0x000fee0008000f00 */
.L_x_142:
[----:B-1----:R1:W2:Y:S02]  /*6f00*/  SYNCS.PHASECHK.TRANS64.TRYWAIT P2, [R3+URZ+0x38], R26 ;  /* 0x0000381a030075a7 */ /* 0x0022a400080411ff */
[----:B--2---:R-:W-:Y:S05]  /*6f10*/  @!P2 NANOSLEEP.SYNCS 0x989680 ;  /* 0x009896800000a95d */ /* 0x004fea0003900000 */
[----:B------:R-:W2:Y:S02]  /*6f20*/  @!P2 SYNCS.PHASECHK.TRANS64 P2, [R3+URZ+0x38], R26 ;  /* 0x0000381a0300a5a7 */ /* 0x000ea400080410ff */
[----:B--2---:R-:W-:Y:S05]  /*6f30*/  @!P2 BRA `(.L_x_142) ;  /* 0xfffffffc00f0a947 */ /* 0x004fea000383ffff */
[----:B------:R-:W-:Y:S05]  /*6f40*/  BRA `(.L_x_143) ;  /* 0xffffffd800087947 */ /* 0x000fea000383ffff */
.L_x_94:
[----:B--2---:R2:W4:Y:S02]  /*6f50*/  SYNCS.PHASECHK.TRANS64.TRYWAIT P0, [R0+URZ+0x50], R3 ;  /* 0x00005003000075a7 */ /* 0x00452400080011ff */
[----:B----4-:R-:W-:Y:S05]  /*6f60*/  @!P0 NANOSLEEP.SYNCS 0x989680 ;  /* 0x009896800000895d */ /* 0x010fea0003900000 */
[----:B------:R-:W4:Y:S02]  /*6f70*/  @!P0 SYNCS.PHASECHK.TRANS64 P0, [R0+URZ+0x50], R3 ;  /* 0x00005003000085a7 */ /* 0x000f2400080010ff */
[----:B----4-:R-:W-:Y:S05]  /*6f80*/  @!P0 BRA `(.L_x_94) ;  /* 0xfffffffc00f08947 */ /* 0x010fea000383ffff */
[----:B------:R-:W-:Y:S05]  /*6f90*/  BRA `(.L_x_144) ;  /* 0xffffffdc00687947 */ /* 0x000fea000383ffff */
.L_x_105:
[----:B-1----:R-:W-:Y:S04]  /*6fa0*/  MOV R0, UR43 ;  /* 0x0000002b00007c02 */ /* 0x002fe80008000f00 */
[----:B------:R1:W2:Y:S03]  /*6fb0*/  SYNCS.PHASECHK.TRANS64.TRYWAIT P1, [R0+URZ+0x30], R3 ;  /* 0x00003003000075a7 */ /* 0x0002a600080211ff */
[----:B--2---:R-:W-:Y:S05]  /*6fc0*/  @!P1 NANOSLEEP.SYNCS 0x989680 ;  /* 0x009896800000995d */ /* 0x004fea0003900000 */
[----:B------:R-:W2:Y:S02]  /*6fd0*/  @!P1 SYNCS.PHASECHK.TRANS64 P1, [R0+URZ+0x30], R3 ;  /* 0x00003003000095a7 */ /* 0x000ea400080210ff */
[----:B--2---:R-:W-:Y:S05]  /*6fe0*/  @!P1 BRA `(.L_x_105) ;  /* 0xfffffffc00ec9947 */ /* 0x004fea000383ffff */
[----:B------:R-:W-:Y:S05]  /*6ff0*/  BRA `(.L_x_104) ;  /* 0xffffffe800487947 */ /* 0x000fea000383ffff */
.L_x_107:
[----:B------:R1:W1:Y:S02]  /*7000*/  SYNCS.PHASECHK.TRANS64.TRYWAIT P1, [R113+URZ+0x70], R2 ;  /* 0x00007002710075a7 */ /* 0x00026400080211ff */
[----:B-1----:R-:W-:Y:S05]  /*7010*/  @!P1 NANOSLEEP.SYNCS 0x989680 ;  /* 0x009896800000995d */ /* 0x002fea0003900000 */
[----:B------:R-:W1:Y:S02]  /*7020*/  @!P1 SYNCS.PHASECHK.TRANS64 P1, [R113+URZ+0x70], R2 ;  /* 0x00007002710095a7 */ /* 0x000e6400080210ff */
[----:B-1----:R-:W-:Y:S05]  /*7030*/  @!P1 BRA `(.L_x_107) ;  /* 0xfffffffc00f09947 */ /* 0x002fea000383ffff */
[----:B------:R-:W-:Y:S05]  /*7040*/  BRA `(.L_x_106) ;  /* 0xffffffe800847947 */ /* 0x000fea000383ffff */
        .weak           $__internal_0_$__cuda_sm10x_tcgen05_guardrail_trap_col_being_dealloced_not_returned_by_alloc
        .type           $__internal_0_$__cuda_sm10x_tcgen05_guardrail_trap_col_being_dealloced_not_returned_by_alloc,@function
        .size           $__internal_0_$__cuda_sm10x_tcgen05_guardrail_trap_col_being_dealloced_not_returned_by_alloc,($__internal_1_$__cuda_sm10x_tcgen05_guardrail_trap_phase_invalid_during_alloc - $__internal_0_$__cuda_sm10x_tcgen05_guardrail_trap_col_being_dealloced_not_returned_by_alloc)
$__internal_0_$__cuda_sm10x_tcgen05_guardrail_trap_col_being_dealloced_not_returned_by_alloc:
[----:B------:R-:W-:Y:S05]  /*7050*/  BPT.TRAP 0x1 ;  /* 0x000000040000795c */ /* 0x000fea0000300000 */
[----:B------:R-:W-:-:S04]  /*7060*/  HFMA2 R3, -RZ, RZ, 0, 0 ;  /* 0x00000000ff037431 */ /* 0x000fc800000001ff */
[----:B------:R-:W-:Y:S05]  /*7070*/  RET.REL.NODEC R2 `(_ZN7cutlass13device_kernelINS_4gemm6kernel13GemmUniversalIN4cute5tupleIJiiiiEEENS1_10collective13CollectiveMmaINS1_35MainloopSm100TmaUmmaWarpSpecializedILi3ELi2ELi4ENS5_IJNS4_1CILi2EEENSA_ILi1EEESC_EEEEENS5_IJNSA_ILi128EEENSA_ILi64EEENSA_ILi32EEEEEEaNS5_IJlSC_lEEEaSJ_NS4_8TiledMMAINS4_8MMA_AtomIJNS4_21SM100_MMA_S8_2x1SM_SSIaaiLi128ELi64ELNS4_4UMMA5MajorE0ELSO_0ELNSN_8SaturateE0EEEEEENS4_6LayoutINS5_IJSC_SC_SC_EEENS5_IJNSA_ILi0EEESU_SU_EEEEENS5_IJNS4_10UnderscoreESX_SX_EEEEENS4_18SM100_TMA_2SM_LOADENS4_14ComposedLayoutINS4_7SwizzleILi1ELi4ELi3EEENS4_18smem_ptr_flag_bitsILi8EEENSS_INS5_IJNSA_ILi8EEESH_EEENS5_IJSH_SC_EEEEEEEvNS4_8identityES10_S1A_vS1B_EENS_8epilogue10collective18CollectiveEpilogueINS1D_23Sm100TmaWarpSpecializedILi1ELi1ELi32ELb0ELb0EEEJNS5_IJSG_SG_SH_EEENS5_IJNSS_ISG_SC_EES1J_EEEaSJ_aSJ_NS1D_6fusion15FusionCallbacksIS1H_NS1L_17LinearCombinationIaiaiLNS_15FloatRoundStyleE2EEES1I_S1K_JEEENS4_5SM1004TMEM4LOAD26SM100_TMEM_LOAD_32dp32b32xENS4_13SM90_TMA_LOADENS11_INS12_ILi2ELi4ELi3EEES15_NSS_INS5_IJS16_SG_EEENS5_IJSG_SC_EEEEEEENS4_39AutoVectorizingCopyWithAssumedAlignmentILi128EEENS4_14SM90_TMA_STOREES20_S22_S22_EEEvvEEEEvNT_6ParamsE) ;  /* 0xffffff8c02e07950 */ /* 0x000fea0003c3ffff */
        .weak           $__internal_1_$__cuda_sm10x_tcgen05_guardrail_trap_phase_invalid_during_alloc
        .type           $__internal_1_$__cuda_sm10x_tcgen05_guardrail_trap_phase_invalid_during_alloc,@function
        .size           $__internal_1_$__cuda_sm10x_tcgen05_guardrail_trap_phase_invalid_during_alloc,($__internal_2_$__cuda_sm10x_tcgen05_guardrail_trap_unallocated_columns_being_dealloced - $__internal_1_$__cuda_sm10x_tcgen05_guardrail_trap_phase_invalid_during_alloc)
$__internal_1_$__cuda_sm10x_tcgen05_guardrail_trap_phase_invalid_during_alloc:
[----:B------:R-:W-:Y:S05]  /*7080*/  BPT.TRAP 0x1 ;  /* 0x000000040000795c */ /* 0x000fea0000300000 */
[----:B------:R-:W-:-:S04]  /*7090*/  MOV R3, 0x0 ;  /* 0x0000000000037802 */ /* 0x000fc80000000f00 */
[----:B------:R-:W-:Y:S05]  /*70a0*/  RET.REL.NODEC R2 `(_ZN7cutlass13device_kernelINS_4gemm6kernel13GemmUniversalIN4cute5tupleIJiiiiEEENS1_10collective13CollectiveMmaINS1_35MainloopSm100TmaUmmaWarpSpecializedILi3ELi2ELi4ENS5_IJNS4_1CILi2EEENSA_ILi1EEESC_EEEEENS5_IJNSA_ILi128EEENSA_ILi64EEENSA_ILi32EEEEEEaNS5_IJlSC_lEEEaSJ_NS4_8TiledMMAINS4_8MMA_AtomIJNS4_21SM100_MMA_S8_2x1SM_SSIaaiLi128ELi64ELNS4_4UMMA5MajorE0ELSO_0ELNSN_8SaturateE0EEEEEENS4_6LayoutINS5_IJSC_SC_SC_EEENS5_IJNSA_ILi0EEESU_SU_EEEEENS5_IJNS4_10UnderscoreESX_SX_EEEEENS4_18SM100_TMA_2SM_LOADENS4_14ComposedLayoutINS4_7SwizzleILi1ELi4ELi3EEENS4_18smem_ptr_flag_bitsILi8EEENSS_INS5_IJNSA_ILi8EEESH_EEENS5_IJSH_SC_EEEEEEEvNS4_8identityES10_S1A_vS1B_EENS_8epilogue10collective18CollectiveEpilogueINS1D_23Sm100TmaWarpSpecializedILi1ELi1ELi32ELb0ELb0EEEJNS5_IJSG_SG_SH_EEENS5_IJNSS_ISG_SC_EES1J_EEEaSJ_aSJ_NS1D_6fusion15FusionCallbacksIS1H_NS1L_17LinearCombinationIaiaiLNS_15FloatRoundStyleE2EEES1I_S1K_JEEENS4_5SM1004TMEM4LOAD26SM100_TMEM_LOAD_32dp32b32xENS4_13SM90_TMA_LOADENS11_INS12_ILi2ELi4ELi3EEES15_NSS_INS5_IJS16_SG_EEENS5_IJSG_SC_EEEEEEENS4_39AutoVectorizingCopyWithAssumedAlignmentILi128EEENS4_14SM90_TMA_STOREES20_S22_S22_EEEvvEEEEvNT_6ParamsE) ;  /* 0xffffff8c02d47950 */ /* 0x000fea0003c3ffff */
        .weak           $__internal_2_$__cuda_sm10x_tcgen05_guardrail_trap_unallocated_columns_being_dealloced
        .type           $__internal_2_$__cuda_sm10x_tcgen05_guardrail_trap_unallocated_columns_being_dealloced,@function
        .size           $__internal_2_$__cuda_sm10x_tcgen05_guardrail_trap_unallocated_columns_being_dealloced,(.L_x_146 - $__internal_2_$__cuda_sm10x_tcgen05_guardrail_trap_unallocated_columns_being_dealloced)
$__internal_2_$__cuda_sm10x_tcgen05_guardrail_trap_unallocated_columns_being_dealloced:
[----:B------:R-:W-:Y:S05]  /*70b0*/  BPT.TRAP 0x1 ;  /* 0x000000040000795c */ /* 0x000fea0000300000 */
[----:B------:R-:W-:-:S04]  /*70c0*/  HFMA2 R3, -RZ, RZ, 0, 0 ;  /* 0x00000000ff037431 */ /* 0x000fc800000001ff */
[----:B------:R-:W-:Y:S05]  /*70d0*/  RET.REL.NODEC R2 `(_ZN7cutlass13device_kernelINS_4gemm6kernel13GemmUniversalIN4cute5tupleIJiiiiEEENS1_10collective13CollectiveMmaINS1_35MainloopSm100TmaUmmaWarpSpecializedILi3ELi2ELi4ENS5_IJNS4_1CILi2EEENSA_ILi1EEESC_EEEEENS5_IJNSA_ILi128EEENSA_ILi64EEENSA_ILi32EEEEEEaNS5_IJlSC_lEEEaSJ_NS4_8TiledMMAINS4_8MMA_AtomIJNS4_21SM100_MMA_S8_2x1SM_SSIaaiLi128ELi64ELNS4_4UMMA5MajorE0ELSO_0ELNSN_8SaturateE0EEEEEENS4_6LayoutINS5_IJSC_SC_SC_EEENS5_IJNSA_ILi0EEESU_SU_EEEEENS5_IJNS4_10UnderscoreESX_SX_EEEEENS4_18SM100_TMA_2SM_LOADENS4_14ComposedLayoutINS4_7SwizzleILi1ELi4ELi3EEENS4_18smem_ptr_flag_bitsILi8EEENSS_INS5_IJNSA_ILi8EEESH_EEENS5_IJSH_SC_EEEEEEEvNS4_8identityES10_S1A_vS1B_EENS_8epilogue10collective18CollectiveEpilogueINS1D_23Sm100TmaWarpSpecializedILi1ELi1ELi32ELb0ELb0EEEJNS5_IJSG_SG_SH_EEENS5_IJNSS_ISG_SC_EES1J_EEEaSJ_aSJ_NS1D_6fusion15FusionCallbacksIS1H_NS1L_17LinearCombinationIaiaiLNS_15FloatRoundStyleE2EEES1I_S1K_JEEENS4_5SM1004TMEM4LOAD26SM100_TMEM_LOAD_32dp32b32xENS4_13SM90_TMA_LOADENS11_INS12_ILi2ELi4ELi3EEES15_NSS_INS5_IJS16_SG_EEENS5_IJSG_SC_EEEEEEENS4_39AutoVectorizingCopyWithAssumedAlignmentILi128EEENS4_14SM90_TMA_STOREES20_S22_S22_EEEvvEEEEvNT_6ParamsE) ;  /* 0xffffff8c02c87950 */ /* 0x000fea0003c3ffff */
.L_x_145:
[----:B------:R-:W-:-:S00]  /*70e0*/  BRA `(.L_x_145) ;  /* 0xfffffffc00fc7947 */ /* 0x000fc0000383ffff */
[----:B------:R-:W-:-:S00]  /*70f0*/  NOP ;  /* 0x0000000000007918 */ /* 0x000fc00000000000 */
        /* <DEDUP_REMOVED lines=8> */
.L_x_146:


//--------------------- .nv.global.init           --------------------------
	.section	.nv.global.init,"aw",@progbits
.nv.global.init:
	.type		$str$27,@object
	.size		$str$27,($str$28 - $str$27)
$str$27:
        /*0000*/ 	.byte	0x28, 0x61, 0x64, 0x64, 0x72, 0x65, 0x73, 0x73, 0x20, 0x26, 0x20, 0x6d, 0x61, 0x73, 0x6b, 0x29
        /*0010*/ 	.byte	0x20, 0x3d, 0x3d, 0x20, 0x30, 0x00
	.type		$str$28,@object
	.size		$str$28,($str$26 - $str$28)
$str$28:
        /*0016*/ 	.byte	0x2f, 0x74, 0x6d, 0x70, 0x2f, 0x63, 0x75, 0x74, 0x6c, 0x61, 0x73, 0x73, 0x5f, 0x73, 0x77, 0x65
        /*0026*/ 	.byte	0x65, 0x70, 0x5f, 0x73, 0x72, 0x63, 0x2f, 0x69, 0x6e, 0x63, 0x6c, 0x75, 0x64, 0x65, 0x2f, 0x63
        /*0036*/ 	.byte	0x75, 0x74, 0x65, 0x2f, 0x70, 0x6f, 0x69, 0x6e, 0x74, 0x65, 0x72, 0x5f, 0x66, 0x6c, 0x61, 0x67
        /*0046*/ 	.byte	0x67, 0x65, 0x64, 0x2e, 0x68, 0x70, 0x70, 0x00
	.type		$str$26,@object
	.size		$str$26,($str$25 - $str$26)
$str$26:
        /*004e*/ 	.byte	0x2f, 0x74, 0x6d, 0x70, 0x2f, 0x63, 0x75, 0x74, 0x6c, 0x61, 0x73, 0x73, 0x5f, 0x73, 0x77, 0x65
        /*005e*/ 	.byte	0x65, 0x70, 0x5f, 0x73, 0x72, 0x63, 0x2f, 0x69, 0x6e, 0x63, 0x6c, 0x75, 0x64, 0x65, 0x2f, 0x63
        /*006e*/ 	.byte	0x75, 0x74, 0x65, 0x2f, 0x61, 0x74, 0x6f, 0x6d, 0x2f, 0x63, 0x6f, 0x70, 0x79, 0x5f, 0x74, 0x72
        /*007e*/ 	.byte	0x61, 0x69, 0x74, 0x73, 0x5f, 0x73, 0x6d, 0x31, 0x30, 0x30, 0x2e, 0x68, 0x70, 0x70, 0x00
	.type		$str$25,@object
	.size		$str$25,(__unnamed_1 - $str$25)
$str$25:
        /*008d*/ 	.byte	0x28, 0x28, 0x75, 0x69, 0x6e, 0x74, 0x33, 0x32, 0x5f, 0x74, 0x28, 0x74, 0x68, 0x72, 0x65, 0x61
        /*009d*/ 	.byte	0x64, 0x49, 0x64, 0x78, 0x2e, 0x78, 0x29, 0x20, 0x2f, 0x20, 0x33, 0x32, 0x29, 0x20, 0x25, 0x20
        /*00ad*/ 	.byte	0x34, 0x29, 0x20, 0x3d, 0x3d, 0x20, 0x28, 0x28, 0x28, 0x74, 0x6d, 0x65, 0x6d, 0x5f, 0x61, 0x64
        /*00bd*/ 	.byte	0x64, 0x72, 0x20, 0x3e, 0x3e, 0x20, 0x31, 0x36, 0x29, 0x20, 0x2f, 0x20, 0x33, 0x32, 0x29, 0x20
        /*00cd*/ 	.byte	0x25, 0x20, 0x34, 0x29, 0x00
	.type		__unnamed_1,@object
	.size		__unnamed_1,(__unnamed_2 - __unnamed_1)
__unnamed_1:
        /*00d2*/ 	.byte	0x61, 0x75, 0x74, 0x6f, 0x20, 0x63, 0x75, 0x74, 0x65, 0x3a, 0x3a, 0x61, 0x73, 0x5f, 0x70, 0x6f
        /* <DEDUP_REMOVED lines=24> */
        /*0262*/ 	.byte	0x00
	.type		__unnamed_2,@object
	.size		__unnamed_2,(.L_2 - __unnamed_2)
__unnamed_2:
        /* <DEDUP_REMOVED lines=41> */
.L_2:


//--------------------- .nv.shared._ZN7cutlass13device_kernelINS_4gemm6kernel13GemmUniversalIN4cute5tupleIJiiiiEEENS1_10collective13CollectiveMmaINS1_35MainloopSm100TmaUmmaWarpSpecializedILi3ELi2ELi4ENS5_IJNS4_1CILi2EEENSA_ILi1EEESC_EEEEENS5_IJNSA_ILi128EEENSA_ILi64EEENSA_ILi32EEEEEEaNS5_IJlSC_lEEEaSJ_NS4_8TiledMMAINS4_8MMA_AtomIJNS4_21SM100_MMA_S8_2x1SM_SSIaaiLi128ELi64ELNS4_4UMMA5MajorE0ELSO_0ELNSN_8SaturateE0EEEEEENS4_6LayoutINS5_IJSC_SC_SC_EEENS5_IJNSA_ILi0EEESU_SU_EEEEENS5_IJNS4_10UnderscoreESX_SX_EEEEENS4_18SM100_TMA_2SM_LOADENS4_14ComposedLayoutINS4_7SwizzleILi1ELi4ELi3EEENS4_18smem_ptr_flag_bitsILi8EEENSS_INS5_IJNSA_ILi8EEESH_EEENS5_IJSH_SC_EEEEEEEvNS4_8identityES10_S1A_vS1B_EENS_8epilogue10collective18CollectiveEpilogueINS1D_23Sm100TmaWarpSpecializedILi1ELi1ELi32ELb0ELb0EEEJNS5_IJSG_SG_SH_EEENS5_IJNSS_ISG_SC_EES1J_EEEaSJ_aSJ_NS1D_6fusion15FusionCallbacksIS1H_NS1L_17LinearCombinationIaiaiLNS_15FloatRoundStyleE2EEES1I_S1K_JEEENS4_5SM1004TMEM4LOAD26SM100_TMEM_LOAD_32dp32b32xENS4_13SM90_TMA_LOADENS11_INS12_ILi2ELi4ELi3EEES15_NSS_INS5_IJS16_SG_EEENS5_IJSG_SC_EEEEEEENS4_39AutoVectorizingCopyWithAssumedAlignmentILi128EEENS4_14SM90_TMA_STOREES20_S22_S22_EEEvvEEEEvNT_6ParamsE --------------------------
	.section	.nv.shared._ZN7cutlass13device_kernelINS_4gemm6kernel13GemmUniversalIN4cute5tupleIJiiiiEEENS1_10collective13CollectiveMmaINS1_35MainloopSm100TmaUmmaWarpSpecializedILi3ELi2ELi4ENS5_IJNS4_1CILi2EEENSA_ILi1EEESC_EEEEENS5_IJNSA_ILi128EEENSA_ILi64EEENSA_ILi32EEEEEEaNS5_IJlSC_lEEEaSJ_NS4_8TiledMMAINS4_8MMA_AtomIJNS4_21SM100_MMA_S8_2x1SM_SSIaaiLi128ELi64ELNS4_4UMMA5MajorE0ELSO_0ELNSN_8SaturateE0EEEEEENS4_6LayoutINS5_IJSC_SC_SC_EEENS5_IJNSA_ILi0EEESU_SU_EEEEENS5_IJNS4_10UnderscoreESX_SX_EEEEENS4_18SM100_TMA_2SM_LOADENS4_14ComposedLayoutINS4_7SwizzleILi1ELi4ELi3EEENS4_18smem_ptr_flag_bitsILi8EEENSS_INS5_IJNSA_ILi8EEESH_EEENS5_IJSH_SC_EEEEEEEvNS4_8identityES10_S1A_vS1B_EENS_8epilogue10collective18CollectiveEpilogueINS1D_23Sm100TmaWarpSpecializedILi1ELi1ELi32ELb0ELb0EEEJNS5_IJSG_SG_SH_EEENS5_IJNSS_ISG_SC_EES1J_EEEaSJ_aSJ_NS1D_6fusion15FusionCallbacksIS1H_NS1L_17LinearCombinationIaiaiLNS_15FloatRoundStyleE2EEES1I_S1K_JEEENS4_5SM1004TMEM4LOAD26SM100_TMEM_LOAD_32dp32b32xENS4_13SM90_TMA_LOADENS11_INS12_ILi2ELi4ELi3EEES15_NSS_INS5_IJS16_SG_EEENS5_IJSG_SC_EEEEEEENS4_39AutoVectorizingCopyWithAssumedAlignmentILi128EEENS4_14SM90_TMA_STOREES20_S22_S22_EEEvvEEEEvNT_6ParamsE,"aw",@nobits
	.sectionflags	@""
	.align	16
	.zero		1024


//--------------------- .nv.shared.reserved.0     --------------------------
	.section	.nv.shared.reserved.0,"aw",@nobits
	.weak		__nv_reservedSMEM_offset_0_alias
	.size		__nv_reservedSMEM_offset_0_alias, 0, 64
	.other		__nv_reservedSMEM_offset_0_alias,@"STO_CUDA_RESERVED_SHARED STV_DEFAULT"
__nv_reservedSMEM_offset_0_alias:
	.zero		0
.nv.shared.reserved.0:
	.zero		64
	.weak		__nv_reservedSMEM_tcgen05_partition
	.type		__nv_reservedSMEM_tcgen05_partition,@object
	.size		__nv_reservedSMEM_tcgen05_partition,(.L_0 - __nv_reservedSMEM_tcgen05_partition)
__nv_reservedSMEM_tcgen05_partition:
	.zero		32
.L_0:


//--------------------- .nv.global                --------------------------
	.section	.nv.global,"aw",@nobits
.nv.global:
	.type		_ZN40_INTERNAL_24b4e191_4_k_cu_0161d0ec_104314cute1_E,@object
	.size		_ZN40_INTERNAL_24b4e191_4_k_cu_0161d0ec_104314cute1_E,(_ZN40_INTERNAL_24b4e191_4_k_cu_0161d0ec_104314cuda3std3__45__cpo6cbeginE - _ZN40_INTERNAL_24b4e191_4_k_cu_0161d0ec_104314cute1_E)
_ZN40_INTERNAL_24b4e191_4_k_cu_0161d0ec_104314cute1_E:
	.zero		1
	.type		_ZN40_INTERNAL_24b4e191_4_k_cu_0161d0ec_104314cuda3std3__45__cpo6cbeginE,@object
	.size		_ZN40_INTERNAL_24b4e191_4_k_cu_0161d0ec_104314cuda3std3__45__cpo6cbeginE,(_ZN40_INTERNAL_24b4e191_4_k_cu_0161d0ec_104314cuda3std3__48in_placeE - _ZN40_INTERNAL_24b4e191_4_k_cu_0161d0ec_104314cuda3std3__45__cpo6cbeginE)
_ZN40_INTERNAL_24b4e191_4_k_cu_0161d0ec_104314cuda3std3__45__cpo6cbeginE:
	.zero		1
	.type		_ZN40_INTERNAL_24b4e191_4_k_cu_0161d0ec_104314cuda3std3__48in_placeE,@object
	.size		_ZN40_INTERNAL_24b4e191_4_k_cu_0161d0ec_104314cuda3std3__48in_placeE,(_ZN40_INTERNAL_24b4e191_4_k_cu_0161d0ec_104314cuda3std6ranges3__45__cpo9iter_moveE - _ZN40_INTERNAL_24b4e191_4_k_cu_0161d0ec_104314cuda3std3__48in_placeE)
_ZN40_INTERNAL_24b4e191_4_k_cu_0161d0ec_104314cuda3std3__48in_placeE:
	.zero		1
	.type		_ZN40_INTERNAL_24b4e191_4_k_cu_0161d0ec_104314cuda3std6ranges3__45__cpo9iter_moveE,@object
	.size		_ZN40_INTERNAL_24b4e191_4_k_cu_0161d0ec_104314cuda3std6ranges3__45__cpo9iter_moveE,(_ZN40_INTERNAL_24b4e191_4_k_cu_0161d0ec_104314cuda3std3__45__cpo5beginE - _ZN40_INTERNAL_24b4e191_4_k_cu_0161d0ec_104314cuda3std6ranges3__45__cpo9iter_moveE)
_ZN40_INTERNAL_24b4e191_4_k_cu_0161d0ec_104314cuda3std6ranges3__45__cpo9iter_moveE:
	.zero		1
	.type		_ZN40_INTERNAL_24b4e191_4_k_cu_0161d0ec_104314cuda3std3__45__cpo5beginE,@object
	.size		_ZN40_INTERNAL_24b4e191_4_k_cu_0161d0ec_104314cuda3std3__45__cpo5beginE,(_ZN40_INTERNAL_24b4e191_4_k_cu_0161d0ec_104314cuda3std3__442_GLOBAL__N__24b4e191_4_k_cu_0161d0ec_104316ignoreE - _ZN40_INTERNAL_24b4e191_4_k_cu_0161d0ec_104314cuda3std3__45__cpo5beginE)
_ZN40_INTERNAL_24b4e191_4_k_cu_0161d0ec_104314cuda3std3__45__cpo5beginE:
	.zero		1
	.type		_ZN40_INTERNAL_24b4e191_4_k_cu_0161d0ec_104314cuda3std3__442_GLOBAL__N__24b4e191_4_k_cu_0161d0ec_104316ignoreE,@object
	.size		_ZN40_INTERNAL_24b4e191_4_k_cu_0161d0ec_104314cuda3std3__442_GLOBAL__N__24b4e191_4_k_cu_0161d0ec_104316ignoreE,(_ZN40_INTERNAL_24b4e191_4_k_cu_0161d0ec_104314cute7productE - _ZN40_INTERNAL_24b4e191_4_k_cu_0161d0ec_104314cuda3std3__442_GLOBAL__N__24b4e191_4_k_cu_0161d0ec_104316ignoreE)
_ZN40_INTERNAL_24b4e191_4_k_cu_0161d0ec_104314cuda3std3__442_GLOBAL__N__24b4e191_4_k_cu_0161d0ec_104316ignoreE:
	.zero		1
	.type		_ZN40_INTERNAL_24b4e191_4_k_cu_0161d0ec_104314cute7productE,@object
	.size		_ZN40_INTERNAL_24b4e191_4_k_cu_0161d0ec_104314cute7productE,(_ZN40_INTERNAL_24b4e191_4_k_cu_0161d0ec_104314cuda3std3__45__cpo3endE - _ZN40_INTERNAL_24b4e191_4_k_cu_0161d0ec_104314cute7productE)
_ZN40_INTERNAL_24b4e191_4_k_cu_0161d0ec_104314cute7productE:
	.zero		1
	.type		_ZN40_INTERNAL_24b4e191_4_k_cu_0161d0ec_104314cuda3std3__45__cpo3endE,@object
	.size		_ZN40_INTERNAL_24b4e191_4_k_cu_0161d0ec_104314cuda3std3__45__cpo3endE,(_ZN40_INTERNAL_24b4e191_4_k_cu_0161d0ec_104314cuda3std3__419piecewise_constructE - _ZN40_INTERNAL_24b4e191_4_k_cu_0161d0ec_104314cuda3std3__45__cpo3endE)
_ZN40_INTERNAL_24b4e191_4_k_cu_0161d0ec_104314cuda3std3__45__cpo3endE:
	.zero		1
	.type		_ZN40_INTERNAL_24b4e191_4_k_cu_0161d0ec_104314cuda3std3__419piecewise_constructE,@object
	.size		_ZN40_INTERNAL_24b4e191_4_k_cu_0161d0ec_104314cuda3std3__419piecewise_constructE,(_ZN40_INTERNAL_24b4e191_4_k_cu_0161d0ec_104314cuda3std3__45__cpo4cendE - _ZN40_INTERNAL_24b4e191_4_k_cu_0161d0ec_104314cuda3std3__419piecewise_constructE)
_ZN40_INTERNAL_24b4e191_4_k_cu_0161d0ec_104314cuda3std3__419piecewise_constructE:
	.zero		1
	.type		_ZN40_INTERNAL_24b4e191_4_k_cu_0161d0ec_104314cuda3std3__45__cpo4cendE,@object
	.size		_ZN40_INTERNAL_24b4e191_4_k_cu_0161d0ec_104314cuda3std3__45__cpo4cendE,(_ZN40_INTERNAL_24b4e191_4_k_cu_0161d0ec_104314cuda3std6ranges3__45__cpo4swapE - _ZN40_INTERNAL_24b4e191_4_k_cu_0161d0ec_104314cuda3std3__45__cpo4cendE)
_ZN40_INTERNAL_24b4e191_4_k_cu_0161d0ec_104314cuda3std3__45__cpo4cendE:
	.zero		1
	.type		_ZN40_INTERNAL_24b4e191_4_k_cu_0161d0ec_104314cuda3std6ranges3__45__cpo4swapE,@object
	.size		_ZN40_INTERNAL_24b4e191_4_k_cu_0161d0ec_104314cuda3std6ranges3__45__cpo4swapE,(.L_10 - _ZN40_INTERNAL_24b4e191_4_k_cu_0161d0ec_104314cuda3std6ranges3__45__cpo4swapE)
_ZN40_INTERNAL_24b4e191_4_k_cu_0161d0ec_104314cuda3std6ranges3__45__cpo4swapE:
	.zero		1
.L_10:


//--------------------- .nv.constant0._ZN7cutlass13device_kernelINS_4gemm6kernel13GemmUniversalIN4cute5tupleIJiiiiEEENS1_10collective13CollectiveMmaINS1_35MainloopSm100TmaUmmaWarpSpecializedILi3ELi2ELi4ENS5_IJNS4_1CILi2EEENSA_ILi1EEESC_EEEEENS5_IJNSA_ILi128EEENSA_ILi64EEENSA_ILi32EEEEEEaNS5_IJlSC_lEEEaSJ_NS4_8TiledMMAINS4_8MMA_AtomIJNS4_21SM100_MMA_S8_2x1SM_SSIaaiLi128ELi64ELNS4_4UMMA5MajorE0ELSO_0ELNSN_8SaturateE0EEEEEENS4_6LayoutINS5_IJSC_SC_SC_EEENS5_IJNSA_ILi0EEESU_SU_EEEEENS5_IJNS4_10UnderscoreESX_SX_EEEEENS4_18SM100_TMA_2SM_LOADENS4_14ComposedLayoutINS4_7SwizzleILi1ELi4ELi3EEENS4_18smem_ptr_flag_bitsILi8EEENSS_INS5_IJNSA_ILi8EEESH_EEENS5_IJSH_SC_EEEEEEEvNS4_8identityES10_S1A_vS1B_EENS_8epilogue10collective18CollectiveEpilogueINS1D_23Sm100TmaWarpSpecializedILi1ELi1ELi32ELb0ELb0EEEJNS5_IJSG_SG_SH_EEENS5_IJNSS_ISG_SC_EES1J_EEEaSJ_aSJ_NS1D_6fusion15FusionCallbacksIS1H_NS1L_17LinearCombinationIaiaiLNS_15FloatRoundStyleE2EEES1I_S1K_JEEENS4_5SM1004TMEM4LOAD26SM100_TMEM_LOAD_32dp32b32xENS4_13SM90_TMA_LOADENS11_INS12_ILi2ELi4ELi3EEES15_NSS_INS5_IJS16_SG_EEENS5_IJSG_SC_EEEEEEENS4_39AutoVectorizingCopyWithAssumedAlignmentILi128EEENS4_14SM90_TMA_STOREES20_S22_S22_EEEvvEEEEvNT_6ParamsE --------------------------
	.section	.nv.constant0._ZN7cutlass13device_kernelINS_4gemm6kernel13GemmUniversalIN4cute5tupleIJiiiiEEENS1_10collective13CollectiveMmaINS1_35MainloopSm100TmaUmmaWarpSpecializedILi3ELi2ELi4ENS5_IJNS4_1CILi2EEENSA_ILi1EEESC_EEEEENS5_IJNSA_ILi128EEENSA_ILi64EEENSA_ILi32EEEEEEaNS5_IJlSC_lEEEaSJ_NS4_8TiledMMAINS4_8MMA_AtomIJNS4_21SM100_MMA_S8_2x1SM_SSIaaiLi128ELi64ELNS4_4UMMA5MajorE0ELSO_0ELNSN_8SaturateE0EEEEEENS4_6LayoutINS5_IJSC_SC_SC_EEENS5_IJNSA_ILi0EEESU_SU_EEEEENS5_IJNS4_10UnderscoreESX_SX_EEEEENS4_18SM100_TMA_2SM_LOADENS4_14ComposedLayoutINS4_7SwizzleILi1ELi4ELi3EEENS4_18smem_ptr_flag_bitsILi8EEENSS_INS5_IJNSA_ILi8EEESH_EEENS5_IJSH_SC_EEEEEEEvNS4_8identityES10_S1A_vS1B_EENS_8epilogue10collective18CollectiveEpilogueINS1D_23Sm100TmaWarpSpecializedILi1ELi1ELi32ELb0ELb0EEEJNS5_IJSG_SG_SH_EEENS5_IJNSS_ISG_SC_EES1J_EEEaSJ_aSJ_NS1D_6fusion15FusionCallbacksIS1H_NS1L_17LinearCombinationIaiaiLNS_15FloatRoundStyleE2EEES1I_S1K_JEEENS4_5SM1004TMEM4LOAD26SM100_TMEM_LOAD_32dp32b32xENS4_13SM90_TMA_LOADENS11_INS12_ILi2ELi4ELi3EEES15_NSS_INS5_IJS16_SG_EEENS5_IJSG_SC_EEEEEEENS4_39AutoVectorizingCopyWithAssumedAlignmentILi128EEENS4_14SM90_TMA_STOREES20_S22_S22_EEEvvEEEEvNT_6ParamsE,"a",@progbits
	.sectionflags	@""
	.align	4
.nv.constant0._ZN7cutlass13device_kernelINS_4gemm6kernel13GemmUniversalIN4cute5tupleIJiiiiEEENS1_10collective13CollectiveMmaINS1_35MainloopSm100TmaUmmaWarpSpecializedILi3ELi2ELi4ENS5_IJNS4_1CILi2EEENSA_ILi1EEESC_EEEEENS5_IJNSA_ILi128EEENSA_ILi64EEENSA_ILi32EEEEEEaNS5_IJlSC_lEEEaSJ_NS4_8TiledMMAINS4_8MMA_AtomIJNS4_21SM100_MMA_S8_2x1SM_SSIaaiLi128ELi64ELNS4_4UMMA5MajorE0ELSO_0ELNSN_8SaturateE0EEEEEENS4_6LayoutINS5_IJSC_SC_SC_EEENS5_IJNSA_ILi0EEESU_SU_EEEEENS5_IJNS4_10UnderscoreESX_SX_EEEEENS4_18SM100_TMA_2SM_LOADENS4_14ComposedLayoutINS4_7SwizzleILi1ELi4ELi3EEENS4_18smem_ptr_flag_bitsILi8EEENSS_INS5_IJNSA_ILi8EEESH_EEENS5_IJSH_SC_EEEEEEEvNS4_8identityES10_S1A_vS1B_EENS_8epilogue10collective18CollectiveEpilogueINS1D_23Sm100TmaWarpSpecializedILi1ELi1ELi32ELb0ELb0EEEJNS5_IJSG_SG_SH_EEENS5_IJNSS_ISG_SC_EES1J_EEEaSJ_aSJ_NS1D_6fusion15FusionCallbacksIS1H_NS1L_17LinearCombinationIaiaiLNS_15FloatRoundStyleE2EEES1I_S1K_JEEENS4_5SM1004TMEM4LOAD26SM100_TMEM_LOAD_32dp32b32xENS4_13SM90_TMA_LOADENS11_INS12_ILi2ELi4ELi3EEES15_NSS_INS5_IJS16_SG_EEENS5_IJSG_SC_EEEEEEENS4_39AutoVectorizingCopyWithAssumedAlignmentILi128EEENS4_14SM90_TMA_STOREES20_S22_S22_EEEvvEEEEvNT_6ParamsE:
	.zero		2944


//--------------------- SYMBOLS --------------------------

	.type		.nv.reservedSmem.offset0,@object
	.size		.nv.reservedSmem.offset0,0x4
	.type		.nv.reservedSmem.cap,@object
	.size		.nv.reservedSmem.cap,0x4
	.type		__assertfail,@function
